//
// Generated by NVIDIA NVVM Compiler
//
// Compiler Build ID: CL-36424714
// Cuda compilation tools, release 13.0, V13.0.88
// Based on NVVM 20.0.0
//

.version 9.0
.target sm_100
.address_size 64

	// .globl	_Z12hyperthermiaPPfS_S_S_S_S_S_S_S_S_S_S_iiiiiii

.visible .entry _Z12hyperthermiaPPfS_S_S_S_S_S_S_S_S_S_S_iiiiiii(
	.param .u64 .ptr .align 1 _Z12hyperthermiaPPfS_S_S_S_S_S_S_S_S_S_S_iiiiiii_param_0,
	.param .u64 .ptr .align 1 _Z12hyperthermiaPPfS_S_S_S_S_S_S_S_S_S_S_iiiiiii_param_1,
	.param .u64 .ptr .align 1 _Z12hyperthermiaPPfS_S_S_S_S_S_S_S_S_S_S_iiiiiii_param_2,
	.param .u64 .ptr .align 1 _Z12hyperthermiaPPfS_S_S_S_S_S_S_S_S_S_S_iiiiiii_param_3,
	.param .u64 .ptr .align 1 _Z12hyperthermiaPPfS_S_S_S_S_S_S_S_S_S_S_iiiiiii_param_4,
	.param .u64 .ptr .align 1 _Z12hyperthermiaPPfS_S_S_S_S_S_S_S_S_S_S_iiiiiii_param_5,
	.param .u64 .ptr .align 1 _Z12hyperthermiaPPfS_S_S_S_S_S_S_S_S_S_S_iiiiiii_param_6,
	.param .u64 .ptr .align 1 _Z12hyperthermiaPPfS_S_S_S_S_S_S_S_S_S_S_iiiiiii_param_7,
	.param .u64 .ptr .align 1 _Z12hyperthermiaPPfS_S_S_S_S_S_S_S_S_S_S_iiiiiii_param_8,
	.param .u64 .ptr .align 1 _Z12hyperthermiaPPfS_S_S_S_S_S_S_S_S_S_S_iiiiiii_param_9,
	.param .u64 .ptr .align 1 _Z12hyperthermiaPPfS_S_S_S_S_S_S_S_S_S_S_iiiiiii_param_10,
	.param .u64 .ptr .align 1 _Z12hyperthermiaPPfS_S_S_S_S_S_S_S_S_S_S_iiiiiii_param_11,
	.param .u32 _Z12hyperthermiaPPfS_S_S_S_S_S_S_S_S_S_S_iiiiiii_param_12,
	.param .u32 _Z12hyperthermiaPPfS_S_S_S_S_S_S_S_S_S_S_iiiiiii_param_13,
	.param .u32 _Z12hyperthermiaPPfS_S_S_S_S_S_S_S_S_S_S_iiiiiii_param_14,
	.param .u32 _Z12hyperthermiaPPfS_S_S_S_S_S_S_S_S_S_S_iiiiiii_param_15,
	.param .u32 _Z12hyperthermiaPPfS_S_S_S_S_S_S_S_S_S_S_iiiiiii_param_16,
	.param .u32 _Z12hyperthermiaPPfS_S_S_S_S_S_S_S_S_S_S_iiiiiii_param_17,
	.param .u32 _Z12hyperthermiaPPfS_S_S_S_S_S_S_S_S_S_S_iiiiiii_param_18
)
{
	.reg .pred 	%p<6>;
	.reg .b32 	%r<74>;
	.reg .b32 	%f<82>;
	.reg .b64 	%rd<71>;

	ld.param.u64 	%rd12, [_Z12hyperthermiaPPfS_S_S_S_S_S_S_S_S_S_S_iiiiiii_param_1];
	ld.param.u64 	%rd15, [_Z12hyperthermiaPPfS_S_S_S_S_S_S_S_S_S_S_iiiiiii_param_2];
	ld.param.u64 	%rd16, [_Z12hyperthermiaPPfS_S_S_S_S_S_S_S_S_S_S_iiiiiii_param_3];
	ld.param.u64 	%rd17, [_Z12hyperthermiaPPfS_S_S_S_S_S_S_S_S_S_S_iiiiiii_param_4];
	ld.param.u64 	%rd18, [_Z12hyperthermiaPPfS_S_S_S_S_S_S_S_S_S_S_iiiiiii_param_5];
	ld.param.u64 	%rd13, [_Z12hyperthermiaPPfS_S_S_S_S_S_S_S_S_S_S_iiiiiii_param_6];
	ld.param.u64 	%rd19, [_Z12hyperthermiaPPfS_S_S_S_S_S_S_S_S_S_S_iiiiiii_param_7];
	ld.param.u64 	%rd14, [_Z12hyperthermiaPPfS_S_S_S_S_S_S_S_S_S_S_iiiiiii_param_8];
	ld.param.u64 	%rd20, [_Z12hyperthermiaPPfS_S_S_S_S_S_S_S_S_S_S_iiiiiii_param_9];
	ld.param.u64 	%rd21, [_Z12hyperthermiaPPfS_S_S_S_S_S_S_S_S_S_S_iiiiiii_param_10];
	ld.param.u64 	%rd22, [_Z12hyperthermiaPPfS_S_S_S_S_S_S_S_S_S_S_iiiiiii_param_11];
	ld.param.u32 	%r14, [_Z12hyperthermiaPPfS_S_S_S_S_S_S_S_S_S_S_iiiiiii_param_12];
	ld.param.u32 	%r15, [_Z12hyperthermiaPPfS_S_S_S_S_S_S_S_S_S_S_iiiiiii_param_13];
	ld.param.u32 	%r16, [_Z12hyperthermiaPPfS_S_S_S_S_S_S_S_S_S_S_iiiiiii_param_14];
	ld.param.u32 	%r17, [_Z12hyperthermiaPPfS_S_S_S_S_S_S_S_S_S_S_iiiiiii_param_18];
	cvta.to.global.u64 	%rd1, %rd15;
	cvta.to.global.u64 	%rd2, %rd22;
	cvta.to.global.u64 	%rd3, %rd21;
	cvta.to.global.u64 	%rd4, %rd20;
	cvta.to.global.u64 	%rd5, %rd14;
	cvta.to.global.u64 	%rd6, %rd19;
	cvta.to.global.u64 	%rd7, %rd13;
	cvta.to.global.u64 	%rd8, %rd18;
	cvta.to.global.u64 	%rd9, %rd17;
	cvta.to.global.u64 	%rd10, %rd16;
	cvta.to.global.u64 	%rd11, %rd12;
	mov.u32 	%r1, %ntid.z;
	div.u32 	%r2, %r16, %r1;
	mov.u32 	%r18, %tid.x;
	mov.u32 	%r19, %ntid.x;
	mov.u32 	%r20, %ctaid.x;
	mad.lo.s32 	%r21, %r19, %r20, %r18;
	mul.lo.s32 	%r73, %r17, %r21;
	add.s32 	%r4, %r73, %r17;
	setp.lt.s32 	%p1, %r17, 1;
	@%p1 bra 	$L__BB0_5;
	mov.u32 	%r22, %ctaid.y;
	div.u32 	%r23, %r22, %r2;
	mov.u32 	%r24, %ntid.y;
	mul.lo.s32 	%r25, %r23, %r2;
	sub.s32 	%r26, %r22, %r25;
	mov.u32 	%r27, %tid.y;
	mad.lo.s32 	%r28, %r26, %r24, %r27;
	mov.u32 	%r29, %tid.z;
	mad.lo.s32 	%r30, %r23, %r1, %r29;
	mad.lo.s32 	%r31, %r14, %r30, %r14;
	shl.b32 	%r32, %r30, 1;
	add.s32 	%r33, %r32, %r31;
	add.s32 	%r34, %r33, 2;
	add.s32 	%r35, %r32, %r28;
	add.s32 	%r36, %r35, 3;
	shl.b32 	%r37, %r30, 2;
	shl.b32 	%r38, %r28, 1;
	add.s32 	%r39, %r38, %r37;
	mad.lo.s32 	%r40, %r36, %r14, %r39;
	mad.lo.s32 	%r5, %r34, %r15, %r40;
	add.s32 	%r41, %r32, %r14;
	sub.s32 	%r42, -2, %r41;
	mul.lo.s32 	%r43, %r42, %r15;
	sub.s32 	%r44, -3, %r32;
	sub.s32 	%r45, %r43, %r37;
	mad.lo.s32 	%r46, %r44, %r14, %r45;
	sub.s32 	%r47, %r46, %r38;
	add.s32 	%r6, %r47, -7;
	add.s32 	%r7, %r14, 2;
	sub.s32 	%r48, -2, %r14;
	mul.lo.s32 	%r49, %r48, %r15;
	shl.b32 	%r50, %r14, 1;
	sub.s32 	%r51, %r49, %r50;
	add.s32 	%r8, %r51, -3;
	mad.lo.s32 	%r52, %r7, %r15, %r50;
	add.s32 	%r9, %r52, 4;
	add.s32 	%r10, %r73, 1;
	max.s32 	%r53, %r4, %r10;
	sub.s32 	%r54, %r53, %r73;
	and.b32  	%r55, %r54, 1;
	setp.eq.b32 	%p2, %r55, 1;
	not.pred 	%p3, %p2;
	@%p3 bra 	$L__BB0_3;
	add.s32 	%r56, %r5, %r73;
	add.s32 	%r57, %r56, 7;
	add.s32 	%r58, %r6, %r57;
	add.s32 	%r59, %r56, %r8;
	sub.s32 	%r60, %r56, %r14;
	add.s32 	%r61, %r7, %r57;
	add.s32 	%r62, %r59, 6;
	add.s32 	%r63, %r9, %r57;
	mul.wide.s32 	%rd23, %r56, 4;
	add.s64 	%rd24, %rd11, %rd23;
	ld.global.f32 	%f1, [%rd24+28];
	mul.wide.s32 	%rd25, %r58, 4;
	add.s64 	%rd26, %rd10, %rd25;
	ld.global.f32 	%f2, [%rd26];
	add.s64 	%rd27, %rd9, %rd25;
	ld.global.f32 	%f3, [%rd27];
	fma.rn.f32 	%f4, %f1, %f2, %f3;
	add.s64 	%rd28, %rd8, %rd25;
	ld.global.f32 	%f5, [%rd28];
	fma.rn.f32 	%f6, %f1, %f4, %f5;
	add.s64 	%rd29, %rd7, %rd25;
	ld.global.f32 	%f7, [%rd29];
	ld.global.f32 	%f8, [%rd24+24];
	add.s64 	%rd30, %rd6, %rd25;
	ld.global.f32 	%f9, [%rd30];
	ld.global.f32 	%f10, [%rd24+32];
	mul.f32 	%f11, %f9, %f10;
	fma.rn.f32 	%f12, %f7, %f8, %f11;
	add.f32 	%f13, %f6, %f12;
	add.s64 	%rd31, %rd5, %rd25;
	ld.global.f32 	%f14, [%rd31];
	mul.wide.s32 	%rd32, %r60, 4;
	add.s64 	%rd33, %rd11, %rd32;
	ld.global.f32 	%f15, [%rd33+20];
	add.s64 	%rd34, %rd4, %rd25;
	ld.global.f32 	%f16, [%rd34];
	mul.wide.s32 	%rd35, %r61, 4;
	add.s64 	%rd36, %rd11, %rd35;
	ld.global.f32 	%f17, [%rd36];
	mul.f32 	%f18, %f16, %f17;
	fma.rn.f32 	%f19, %f14, %f15, %f18;
	add.s64 	%rd37, %rd3, %rd25;
	ld.global.f32 	%f20, [%rd37];
	mul.wide.s32 	%rd38, %r62, 4;
	add.s64 	%rd39, %rd11, %rd38;
	ld.global.f32 	%f21, [%rd39];
	add.s64 	%rd40, %rd2, %rd25;
	ld.global.f32 	%f22, [%rd40];
	mul.wide.s32 	%rd41, %r63, 4;
	add.s64 	%rd42, %rd11, %rd41;
	ld.global.f32 	%f23, [%rd42];
	mul.f32 	%f24, %f22, %f23;
	fma.rn.f32 	%f25, %f20, %f21, %f24;
	add.f32 	%f26, %f19, %f25;
	add.f32 	%f27, %f13, %f26;
	add.s64 	%rd43, %rd1, %rd23;
	st.global.f32 	[%rd43+28], %f27;
	mov.u32 	%r73, %r10;
$L__BB0_3:
	setp.ge.s32 	%p4, %r10, %r4;
	@%p4 bra 	$L__BB0_5;
$L__BB0_4:
	ld.param.u64 	%rd70, [_Z12hyperthermiaPPfS_S_S_S_S_S_S_S_S_S_S_iiiiiii_param_8];
	ld.param.u64 	%rd69, [_Z12hyperthermiaPPfS_S_S_S_S_S_S_S_S_S_S_iiiiiii_param_6];
	ld.param.u64 	%rd68, [_Z12hyperthermiaPPfS_S_S_S_S_S_S_S_S_S_S_iiiiiii_param_1];
	add.s32 	%r64, %r5, %r73;
	add.s32 	%r65, %r64, 7;
	add.s32 	%r66, %r6, %r65;
	add.s32 	%r67, %r64, %r8;
	sub.s32 	%r68, %r64, %r14;
	add.s32 	%r69, %r7, %r65;
	add.s32 	%r70, %r67, 6;
	add.s32 	%r71, %r9, %r65;
	cvta.to.global.u64 	%rd44, %rd68;
	mul.wide.s32 	%rd45, %r64, 4;
	add.s64 	%rd46, %rd44, %rd45;
	ld.global.f32 	%f28, [%rd46+28];
	mul.wide.s32 	%rd47, %r66, 4;
	add.s64 	%rd48, %rd10, %rd47;
	ld.global.f32 	%f29, [%rd48];
	add.s64 	%rd49, %rd9, %rd47;
	ld.global.f32 	%f30, [%rd49];
	fma.rn.f32 	%f31, %f28, %f29, %f30;
	add.s64 	%rd50, %rd8, %rd47;
	ld.global.f32 	%f32, [%rd50];
	fma.rn.f32 	%f33, %f28, %f31, %f32;
	cvta.to.global.u64 	%rd51, %rd69;
	add.s64 	%rd52, %rd51, %rd47;
	ld.global.f32 	%f34, [%rd52];
	ld.global.f32 	%f35, [%rd46+24];
	add.s64 	%rd53, %rd6, %rd47;
	ld.global.f32 	%f36, [%rd53];
	ld.global.f32 	%f37, [%rd46+32];
	mul.f32 	%f38, %f36, %f37;
	fma.rn.f32 	%f39, %f34, %f35, %f38;
	add.f32 	%f40, %f33, %f39;
	cvta.to.global.u64 	%rd54, %rd70;
	add.s64 	%rd55, %rd54, %rd47;
	ld.global.f32 	%f41, [%rd55];
	mul.wide.s32 	%rd56, %r68, 4;
	add.s64 	%rd57, %rd44, %rd56;
	ld.global.f32 	%f42, [%rd57+20];
	add.s64 	%rd58, %rd4, %rd47;
	ld.global.f32 	%f43, [%rd58];
	mul.wide.s32 	%rd59, %r69, 4;
	add.s64 	%rd60, %rd44, %rd59;
	ld.global.f32 	%f44, [%rd60];
	mul.f32 	%f45, %f43, %f44;
	fma.rn.f32 	%f46, %f41, %f42, %f45;
	add.s64 	%rd61, %rd3, %rd47;
	ld.global.f32 	%f47, [%rd61];
	mul.wide.s32 	%rd62, %r70, 4;
	add.s64 	%rd63, %rd44, %rd62;
	ld.global.f32 	%f48, [%rd63];
	add.s64 	%rd64, %rd2, %rd47;
	ld.global.f32 	%f49, [%rd64];
	mul.wide.s32 	%rd65, %r71, 4;
	add.s64 	%rd66, %rd44, %rd65;
	ld.global.f32 	%f50, [%rd66];
	mul.f32 	%f51, %f49, %f50;
	fma.rn.f32 	%f52, %f47, %f48, %f51;
	add.f32 	%f53, %f46, %f52;
	add.f32 	%f54, %f40, %f53;
	add.s64 	%rd67, %rd1, %rd45;
	st.global.f32 	[%rd67+28], %f54;
	ld.global.f32 	%f55, [%rd46+32];
	ld.global.f32 	%f56, [%rd48+4];
	ld.global.f32 	%f57, [%rd49+4];
	fma.rn.f32 	%f58, %f55, %f56, %f57;
	ld.global.f32 	%f59, [%rd50+4];
	fma.rn.f32 	%f60, %f55, %f58, %f59;
	ld.global.f32 	%f61, [%rd52+4];
	ld.global.f32 	%f62, [%rd46+28];
	ld.global.f32 	%f63, [%rd53+4];
	ld.global.f32 	%f64, [%rd46+36];
	mul.f32 	%f65, %f63, %f64;
	fma.rn.f32 	%f66, %f61, %f62, %f65;
	add.f32 	%f67, %f60, %f66;
	ld.global.f32 	%f68, [%rd55+4];
	ld.global.f32 	%f69, [%rd57+24];
	ld.global.f32 	%f70, [%rd58+4];
	ld.global.f32 	%f71, [%rd60+4];
	mul.f32 	%f72, %f70, %f71;
	fma.rn.f32 	%f73, %f68, %f69, %f72;
	ld.global.f32 	%f74, [%rd61+4];
	ld.global.f32 	%f75, [%rd63+4];
	ld.global.f32 	%f76, [%rd64+4];
	ld.global.f32 	%f77, [%rd66+4];
	mul.f32 	%f78, %f76, %f77;
	fma.rn.f32 	%f79, %f74, %f75, %f78;
	add.f32 	%f80, %f73, %f79;
	add.f32 	%f81, %f67, %f80;
	st.global.f32 	[%rd67+32], %f81;
	add.s32 	%r73, %r73, 2;
	setp.lt.s32 	%p5, %r73, %r4;
	@%p5 bra 	$L__BB0_4;
$L__BB0_5:
	ret;

}
	// .globl	_Z10initializePfS_S_S_S_S_S_S_S_S_S_iiiiiii
.visible .entry _Z10initializePfS_S_S_S_S_S_S_S_S_S_iiiiiii(
	.param .u64 .ptr .align 1 _Z10initializePfS_S_S_S_S_S_S_S_S_S_iiiiiii_param_0,
	.param .u64 .ptr .align 1 _Z10initializePfS_S_S_S_S_S_S_S_S_S_iiiiiii_param_1,
	.param .u64 .ptr .align 1 _Z10initializePfS_S_S_S_S_S_S_S_S_S_iiiiiii_param_2,
	.param .u64 .ptr .align 1 _Z10initializePfS_S_S_S_S_S_S_S_S_S_iiiiiii_param_3,
	.param .u64 .ptr .align 1 _Z10initializePfS_S_S_S_S_S_S_S_S_S_iiiiiii_param_4,
	.param .u64 .ptr .align 1 _Z10initializePfS_S_S_S_S_S_S_S_S_S_iiiiiii_param_5,
	.param .u64 .ptr .align 1 _Z10initializePfS_S_S_S_S_S_S_S_S_S_iiiiiii_param_6,
	.param .u64 .ptr .align 1 _Z10initializePfS_S_S_S_S_S_S_S_S_S_iiiiiii_param_7,
	.param .u64 .ptr .align 1 _Z10initializePfS_S_S_S_S_S_S_S_S_S_iiiiiii_param_8,
	.param .u64 .ptr .align 1 _Z10initializePfS_S_S_S_S_S_S_S_S_S_iiiiiii_param_9,
	.param .u64 .ptr .align 1 _Z10initializePfS_S_S_S_S_S_S_S_S_S_iiiiiii_param_10,
	.param .u32 _Z10initializePfS_S_S_S_S_S_S_S_S_S_iiiiiii_param_11,
	.param .u32 _Z10initializePfS_S_S_S_S_S_S_S_S_S_iiiiiii_param_12,
	.param .u32 _Z10initializePfS_S_S_S_S_S_S_S_S_S_iiiiiii_param_13,
	.param .u32 _Z10initializePfS_S_S_S_S_S_S_S_S_S_iiiiiii_param_14,
	.param .u32 _Z10initializePfS_S_S_S_S_S_S_S_S_S_iiiiiii_param_15,
	.param .u32 _Z10initializePfS_S_S_S_S_S_S_S_S_S_iiiiiii_param_16,
	.param .u32 _Z10initializePfS_S_S_S_S_S_S_S_S_S_iiiiiii_param_17
)
{
	.reg .pred 	%p<6>;
	.reg .b32 	%r<92>;
	.reg .b64 	%rd<67>;

	ld.param.u64 	%rd12, [_Z10initializePfS_S_S_S_S_S_S_S_S_S_iiiiiii_param_0];
	ld.param.u64 	%rd13, [_Z10initializePfS_S_S_S_S_S_S_S_S_S_iiiiiii_param_1];
	ld.param.u64 	%rd14, [_Z10initializePfS_S_S_S_S_S_S_S_S_S_iiiiiii_param_2];
	ld.param.u64 	%rd15, [_Z10initializePfS_S_S_S_S_S_S_S_S_S_iiiiiii_param_3];
	ld.param.u64 	%rd16, [_Z10initializePfS_S_S_S_S_S_S_S_S_S_iiiiiii_param_4];
	ld.param.u64 	%rd17, [_Z10initializePfS_S_S_S_S_S_S_S_S_S_iiiiiii_param_5];
	ld.param.u64 	%rd18, [_Z10initializePfS_S_S_S_S_S_S_S_S_S_iiiiiii_param_6];
	ld.param.u64 	%rd19, [_Z10initializePfS_S_S_S_S_S_S_S_S_S_iiiiiii_param_7];
	ld.param.u64 	%rd20, [_Z10initializePfS_S_S_S_S_S_S_S_S_S_iiiiiii_param_8];
	ld.param.u64 	%rd21, [_Z10initializePfS_S_S_S_S_S_S_S_S_S_iiiiiii_param_9];
	ld.param.u64 	%rd22, [_Z10initializePfS_S_S_S_S_S_S_S_S_S_iiiiiii_param_10];
	ld.param.u32 	%r15, [_Z10initializePfS_S_S_S_S_S_S_S_S_S_iiiiiii_param_11];
	ld.param.u32 	%r16, [_Z10initializePfS_S_S_S_S_S_S_S_S_S_iiiiiii_param_12];
	ld.param.u32 	%r17, [_Z10initializePfS_S_S_S_S_S_S_S_S_S_iiiiiii_param_13];
	ld.param.u32 	%r18, [_Z10initializePfS_S_S_S_S_S_S_S_S_S_iiiiiii_param_17];
	cvta.to.global.u64 	%rd1, %rd13;
	cvta.to.global.u64 	%rd2, %rd22;
	cvta.to.global.u64 	%rd3, %rd21;
	cvta.to.global.u64 	%rd4, %rd20;
	cvta.to.global.u64 	%rd5, %rd19;
	cvta.to.global.u64 	%rd6, %rd18;
	cvta.to.global.u64 	%rd7, %rd17;
	cvta.to.global.u64 	%rd8, %rd16;
	cvta.to.global.u64 	%rd9, %rd15;
	cvta.to.global.u64 	%rd10, %rd14;
	cvta.to.global.u64 	%rd11, %rd12;
	mov.u32 	%r1, %ntid.z;
	div.u32 	%r2, %r17, %r1;
	mov.u32 	%r19, %tid.x;
	mov.u32 	%r20, %ntid.x;
	mov.u32 	%r21, %ctaid.x;
	mad.lo.s32 	%r22, %r20, %r21, %r19;
	mul.lo.s32 	%r91, %r18, %r22;
	add.s32 	%r4, %r91, %r18;
	setp.lt.s32 	%p1, %r18, 1;
	@%p1 bra 	$L__BB1_6;
	mov.u32 	%r23, %ctaid.y;
	div.u32 	%r24, %r23, %r2;
	mov.u32 	%r25, %ntid.y;
	mul.lo.s32 	%r26, %r24, %r2;
	sub.s32 	%r27, %r23, %r26;
	mov.u32 	%r28, %tid.y;
	mad.lo.s32 	%r29, %r27, %r25, %r28;
	mov.u32 	%r30, %tid.z;
	mad.lo.s32 	%r31, %r24, %r1, %r30;
	mad.lo.s32 	%r32, %r15, %r31, %r15;
	shl.b32 	%r33, %r31, 1;
	add.s32 	%r34, %r33, %r32;
	add.s32 	%r35, %r34, 2;
	add.s32 	%r36, %r33, %r29;
	add.s32 	%r37, %r36, 3;
	shl.b32 	%r38, %r31, 2;
	shl.b32 	%r39, %r29, 1;
	add.s32 	%r40, %r39, %r38;
	mad.lo.s32 	%r41, %r37, %r15, %r40;
	mad.lo.s32 	%r5, %r35, %r16, %r41;
	not.b32 	%r6, %r15;
	sub.s32 	%r42, -2, %r15;
	mul.lo.s32 	%r43, %r42, %r16;
	shl.b32 	%r44, %r15, 1;
	sub.s32 	%r45, %r43, %r44;
	add.s32 	%r7, %r45, -3;
	not.b32 	%r46, %r33;
	mul.lo.s32 	%r47, %r15, %r46;
	mad.lo.s32 	%r48, %r33, %r16, %r40;
	sub.s32 	%r49, %r47, %r48;
	add.s32 	%r8, %r49, -3;
	add.s32 	%r50, %r15, 2;
	add.s32 	%r9, %r44, 4;
	mad.lo.s32 	%r10, %r50, %r16, %r9;
	add.s32 	%r11, %r91, 1;
	max.s32 	%r51, %r4, %r11;
	sub.s32 	%r52, %r51, %r91;
	and.b32  	%r53, %r52, 1;
	setp.eq.b32 	%p2, %r53, 1;
	not.pred 	%p3, %p2;
	@%p3 bra 	$L__BB1_3;
	add.s32 	%r54, %r5, %r91;
	add.s32 	%r55, %r54, 6;
	mul.wide.s32 	%rd23, %r54, 4;
	add.s64 	%rd24, %rd11, %rd23;
	mov.b32 	%r56, 1036831949;
	st.global.u32 	[%rd24+24], %r56;
	add.s32 	%r57, %r55, %r6;
	mul.wide.s32 	%rd25, %r57, 4;
	add.s64 	%rd26, %rd11, %rd25;
	st.global.u32 	[%rd26], %r56;
	add.s32 	%r58, %r7, %r55;
	mul.wide.s32 	%rd27, %r58, 4;
	add.s64 	%rd28, %rd11, %rd27;
	st.global.u32 	[%rd28], %r56;
	add.s32 	%r59, %r54, %r10;
	st.global.u32 	[%rd24+28], %r56;
	add.s32 	%r60, %r8, %r58;
	mul.wide.s32 	%rd29, %r60, 4;
	add.s64 	%rd30, %rd10, %rd29;
	mov.b32 	%r61, 1045220557;
	st.global.u32 	[%rd30], %r61;
	add.s64 	%rd31, %rd9, %rd29;
	mov.b32 	%r62, 1050253722;
	st.global.u32 	[%rd31], %r62;
	add.s64 	%rd32, %rd8, %rd29;
	mov.b32 	%r63, 1053609165;
	st.global.u32 	[%rd32], %r63;
	add.s64 	%rd33, %rd7, %rd29;
	mov.b32 	%r64, 1056964608;
	st.global.u32 	[%rd33], %r64;
	add.s64 	%rd34, %rd6, %rd29;
	mov.b32 	%r65, 1058642330;
	st.global.u32 	[%rd34], %r65;
	add.s64 	%rd35, %rd5, %rd29;
	mov.b32 	%r66, 1060320051;
	st.global.u32 	[%rd35], %r66;
	add.s64 	%rd36, %rd4, %rd29;
	mov.b32 	%r67, 1061997773;
	st.global.u32 	[%rd36], %r67;
	add.s64 	%rd37, %rd3, %rd29;
	mov.b32 	%r68, 1063675494;
	st.global.u32 	[%rd37], %r68;
	add.s64 	%rd38, %rd2, %rd29;
	mov.b32 	%r69, 1065353216;
	st.global.u32 	[%rd38], %r69;
	add.s32 	%r70, %r59, 7;
	mul.wide.s32 	%rd39, %r70, 4;
	add.s64 	%rd40, %rd11, %rd39;
	st.global.u32 	[%rd40], %r56;
	mul.wide.s32 	%rd41, %r9, 4;
	add.s64 	%rd42, %rd26, %rd41;
	st.global.u32 	[%rd42], %r56;
	st.global.u32 	[%rd24+32], %r56;
	add.s64 	%rd43, %rd1, %rd23;
	mov.b32 	%r71, 1066192077;
	st.global.u32 	[%rd43+28], %r71;
	mov.u32 	%r91, %r11;
$L__BB1_3:
	setp.ge.s32 	%p4, %r11, %r4;
	@%p4 bra 	$L__BB1_6;
	mul.wide.s32 	%rd63, %r9, 4;
$L__BB1_5:
	ld.param.u64 	%rd66, [_Z10initializePfS_S_S_S_S_S_S_S_S_S_iiiiiii_param_0];
	add.s32 	%r72, %r5, %r91;
	add.s32 	%r73, %r72, 6;
	cvta.to.global.u64 	%rd44, %rd66;
	mul.wide.s32 	%rd45, %r72, 4;
	add.s64 	%rd46, %rd44, %rd45;
	mov.b32 	%r74, 1036831949;
	st.global.u32 	[%rd46+24], %r74;
	add.s32 	%r75, %r73, %r6;
	mul.wide.s32 	%rd47, %r75, 4;
	add.s64 	%rd48, %rd44, %rd47;
	st.global.u32 	[%rd48], %r74;
	add.s32 	%r76, %r7, %r73;
	mul.wide.s32 	%rd49, %r76, 4;
	add.s64 	%rd50, %rd44, %rd49;
	st.global.u32 	[%rd50], %r74;
	add.s32 	%r77, %r72, %r10;
	st.global.u32 	[%rd46+28], %r74;
	add.s32 	%r78, %r8, %r76;
	mul.wide.s32 	%rd51, %r78, 4;
	add.s64 	%rd52, %rd10, %rd51;
	mov.b32 	%r79, 1045220557;
	st.global.u32 	[%rd52], %r79;
	add.s64 	%rd53, %rd9, %rd51;
	mov.b32 	%r80, 1050253722;
	st.global.u32 	[%rd53], %r80;
	add.s64 	%rd54, %rd8, %rd51;
	mov.b32 	%r81, 1053609165;
	st.global.u32 	[%rd54], %r81;
	add.s64 	%rd55, %rd7, %rd51;
	mov.b32 	%r82, 1056964608;
	st.global.u32 	[%rd55], %r82;
	add.s64 	%rd56, %rd6, %rd51;
	mov.b32 	%r83, 1058642330;
	st.global.u32 	[%rd56], %r83;
	add.s64 	%rd57, %rd5, %rd51;
	mov.b32 	%r84, 1060320051;
	st.global.u32 	[%rd57], %r84;
	add.s64 	%rd58, %rd4, %rd51;
	mov.b32 	%r85, 1061997773;
	st.global.u32 	[%rd58], %r85;
	add.s64 	%rd59, %rd3, %rd51;
	mov.b32 	%r86, 1063675494;
	st.global.u32 	[%rd59], %r86;
	add.s64 	%rd60, %rd2, %rd51;
	mov.b32 	%r87, 1065353216;
	st.global.u32 	[%rd60], %r87;
	add.s32 	%r88, %r77, 7;
	mul.wide.s32 	%rd61, %r88, 4;
	add.s64 	%rd62, %rd44, %rd61;
	st.global.u32 	[%rd62], %r74;
	add.s64 	%rd64, %rd48, %rd63;
	st.global.u32 	[%rd64], %r74;
	st.global.u32 	[%rd46+32], %r74;
	add.s64 	%rd65, %rd1, %rd45;
	mov.b32 	%r89, 1066192077;
	st.global.u32 	[%rd65+28], %r89;
	st.global.u32 	[%rd46+28], %r74;
	st.global.u32 	[%rd48+4], %r74;
	st.global.u32 	[%rd50+4], %r74;
	st.global.u32 	[%rd46+32], %r74;
	st.global.u32 	[%rd52+4], %r79;
	st.global.u32 	[%rd53+4], %r80;
	st.global.u32 	[%rd54+4], %r81;
	st.global.u32 	[%rd55+4], %r82;
	st.global.u32 	[%rd56+4], %r83;
	st.global.u32 	[%rd57+4], %r84;
	st.global.u32 	[%rd58+4], %r85;
	st.global.u32 	[%rd59+4], %r86;
	st.global.u32 	[%rd60+4], %r87;
	st.global.u32 	[%rd62+4], %r74;
	st.global.u32 	[%rd64+4], %r74;
	st.global.u32 	[%rd46+36], %r74;
	st.global.u32 	[%rd65+32], %r89;
	add.s32 	%r91, %r91, 2;
	setp.lt.s32 	%p5, %r91, %r4;
	@%p5 bra 	$L__BB1_5;
$L__BB1_6:
	ret;

}


// ===== COMPILED SASS (sm_100) =====

	.target	sm_100

	.elftype	@"ET_EXEC"


//--------------------- .note.nv.tkinfo           --------------------------
	.section	.note.nv.tkinfo,"",@"SHT_NOTE"
	.sectionflags	@"SHF_NOTE_NV_TKINFO"
	.tkinfo
        /*0018*/ 	.word	0x00000002
        /*0030*/ 	.string	""
        /*0030*/ 	.string	"ptxas"
        /*0030*/ 	.string	"Cuda compilation tools, release 13.0, V13.0.88"
        /*0030*/ 	.string	"Build cuda_13.0.r13.0/compiler.36424714_0"
        /*0030*/ 	.string	"-arch sm_100 -m 64 "



//--------------------- .note.nv.cuinfo           --------------------------
	.section	.note.nv.cuinfo,"",@"SHT_NOTE"
	.sectionflags	@"SHF_NOTE_NV_CUINFO"
        /*0018*/ 	.short	0x0002
        /*001a*/ 	.short	0x0064
        /*001c*/ 	.short	0x0082
	.zero		2


//--------------------- .nv.info                  --------------------------
	.section	.nv.info,"",@"SHT_CUDA_INFO"
	.align	4


	//----- nvinfo : EIATTR_REGCOUNT
	.align		4
        /*0000*/ 	.byte	0x04, 0x2f
        /*0002*/ 	.short	(.L_1 - .L_0)
	.align		4
.L_0:
        /*0004*/ 	.word	index@(_Z12hyperthermiaPPfS_S_S_S_S_S_S_S_S_S_S_iiiiiii)
        /*0008*/ 	.word	0x00000030


	//----- nvinfo : EIATTR_FRAME_SIZE
	.align		4
.L_1:
        /*000c*/ 	.byte	0x04, 0x11
        /*000e*/ 	.short	(.L_3 - .L_2)
	.align		4
.L_2:
        /*0010*/ 	.word	index@(_Z12hyperthermiaPPfS_S_S_S_S_S_S_S_S_S_S_iiiiiii)
        /*0014*/ 	.word	0x00000000


	//----- nvinfo : EIATTR_REGCOUNT
	.align		4
.L_3:
        /*0018*/ 	.byte	0x04, 0x2f
        /*001a*/ 	.short	(.L_5 - .L_4)
	.align		4
.L_4:
        /*001c*/ 	.word	index@(_Z10initializePfS_S_S_S_S_S_S_S_S_S_iiiiiii)
        /*0020*/ 	.word	0x00000030


	//----- nvinfo : EIATTR_FRAME_SIZE
	.align		4
.L_5:
        /*0024*/ 	.byte	0x04, 0x11
        /*0026*/ 	.short	(.L_7 - .L_6)
	.align		4
.L_6:
        /*0028*/ 	.word	index@(_Z10initializePfS_S_S_S_S_S_S_S_S_S_iiiiiii)
        /*002c*/ 	.word	0x00000000


	//----- nvinfo : EIATTR_MIN_STACK_SIZE
	.align		4
.L_7:
        /*0030*/ 	.byte	0x04, 0x12
        /*0032*/ 	.short	(.L_9 - .L_8)
	.align		4
.L_8:
        /*0034*/ 	.word	index@(_Z10initializePfS_S_S_S_S_S_S_S_S_S_iiiiiii)
        /*0038*/ 	.word	0x00000000


	//----- nvinfo : EIATTR_MIN_STACK_SIZE
	.align		4
.L_9:
        /*003c*/ 	.byte	0x04, 0x12
        /*003e*/ 	.short	(.L_11 - .L_10)
	.align		4
.L_10:
        /*0040*/ 	.word	index@(_Z12hyperthermiaPPfS_S_S_S_S_S_S_S_S_S_S_iiiiiii)
        /*0044*/ 	.word	0x00000000
.L_11:


//--------------------- .nv.compat                --------------------------
	.section	.nv.compat,"",@"SHT_CUDA_COMPAT_INFO"
	.align	4
        /*0000*/ 	.byte	0x02, 0x09, 0x00, 0x00, 0x02, 0x02, 0x01, 0x00, 0x02, 0x05, 0x05, 0x00, 0x03, 0x07, 0x01, 0x01
        /*0010*/ 	.byte	0x02, 0x03, 0x00, 0x00, 0x02, 0x06, 0x01, 0x00, 0x04, 0x0b, 0x08, 0x00, 0x09, 0x00, 0x00, 0x00
        /*0020*/ 	.byte	0x00, 0x00, 0x00, 0x00


//--------------------- .nv.info._Z10initializePfS_S_S_S_S_S_S_S_S_S_iiiiiii --------------------------
	.section	.nv.info._Z10initializePfS_S_S_S_S_S_S_S_S_S_iiiiiii,"",@"SHT_CUDA_INFO"
	.sectionflags	@""
	.align	4


	//----- nvinfo : EIATTR_CUDA_API_VERSION
	.align		4
        /*0000*/ 	.byte	0x04, 0x37
        /*0002*/ 	.short	(.L_13 - .L_12)
.L_12:
        /*0004*/ 	.word	0x00000082


	//----- nvinfo : EIATTR_KPARAM_INFO
	.align		4
.L_13:
        /*0008*/ 	.byte	0x04, 0x17
        /*000a*/ 	.short	(.L_15 - .L_14)
.L_14:
        /*000c*/ 	.word	0x00000000
        /*0010*/ 	.short	0x0011
        /*0012*/ 	.short	0x0070
        /*0014*/ 	.byte	0x00, 0xf0, 0x11, 0x00


	//----- nvinfo : EIATTR_KPARAM_INFO
	.align		4
.L_15:
        /*0018*/ 	.byte	0x04, 0x17
        /*001a*/ 	.short	(.L_17 - .L_16)
.L_16:
        /*001c*/ 	.word	0x00000000
        /*0020*/ 	.short	0x0010
        /*0022*/ 	.short	0x006c
        /*0024*/ 	.byte	0x00, 0xf0, 0x11, 0x00


	//----- nvinfo : EIATTR_KPARAM_INFO
	.align		4
.L_17:
        /*0028*/ 	.byte	0x04, 0x17
        /*002a*/ 	.short	(.L_19 - .L_18)
.L_18:
        /*002c*/ 	.word	0x00000000
        /*0030*/ 	.short	0x000f
        /*0032*/ 	.short	0x0068
        /*0034*/ 	.byte	0x00, 0xf0, 0x11, 0x00


	//----- nvinfo : EIATTR_KPARAM_INFO
	.align		4
.L_19:
        /*0038*/ 	.byte	0x04, 0x17
        /*003a*/ 	.short	(.L_21 - .L_20)
.L_20:
        /*003c*/ 	.word	0x00000000
        /*0040*/ 	.short	0x000e
        /*0042*/ 	.short	0x0064
        /*0044*/ 	.byte	0x00, 0xf0, 0x11, 0x00


	//----- nvinfo : EIATTR_KPARAM_INFO
	.align		4
.L_21:
        /*0048*/ 	.byte	0x04, 0x17
        /*004a*/ 	.short	(.L_23 - .L_22)
.L_22:
        /*004c*/ 	.word	0x00000000
        /*0050*/ 	.short	0x000d
        /*0052*/ 	.short	0x0060
        /*0054*/ 	.byte	0x00, 0xf0, 0x11, 0x00


	//----- nvinfo : EIATTR_KPARAM_INFO
	.align		4
.L_23:
        /*0058*/ 	.byte	0x04, 0x17
        /*005a*/ 	.short	(.L_25 - .L_24)
.L_24:
        /*005c*/ 	.word	0x00000000
        /*0060*/ 	.short	0x000c
        /*0062*/ 	.short	0x005c
        /*0064*/ 	.byte	0x00, 0xf0, 0x11, 0x00


	//----- nvinfo : EIATTR_KPARAM_INFO
	.align		4
.L_25:
        /*0068*/ 	.byte	0x04, 0x17
        /*006a*/ 	.short	(.L_27 - .L_26)
.L_26:
        /*006c*/ 	.word	0x00000000
        /*0070*/ 	.short	0x000b
        /*0072*/ 	.short	0x0058
        /*0074*/ 	.byte	0x00, 0xf0, 0x11, 0x00


	//----- nvinfo : EIATTR_KPARAM_INFO
	.align		4
.L_27:
        /*0078*/ 	.byte	0x04, 0x17
        /*007a*/ 	.short	(.L_29 - .L_28)
.L_28:
        /*007c*/ 	.word	0x00000000
        /*0080*/ 	.short	0x000a
        /*0082*/ 	.short	0x0050
        /*0084*/ 	.byte	0x00, 0xf5, 0x21, 0x00


	//----- nvinfo : EIATTR_KPARAM_INFO
	.align		4
.L_29:
        /*0088*/ 	.byte	0x04, 0x17
        /*008a*/ 	.short	(.L_31 - .L_30)
.L_30:
        /*008c*/ 	.word	0x00000000
        /*0090*/ 	.short	0x0009
        /*0092*/ 	.short	0x0048
        /*0094*/ 	.byte	0x00, 0xf5, 0x21, 0x00


	//----- nvinfo : EIATTR_KPARAM_INFO
	.align		4
.L_31:
        /*0098*/ 	.byte	0x04, 0x17
        /*009a*/ 	.short	(.L_33 - .L_32)
.L_32:
        /*009c*/ 	.word	0x00000000
        /*00a0*/ 	.short	0x0008
        /*00a2*/ 	.short	0x0040
        /*00a4*/ 	.byte	0x00, 0xf5, 0x21, 0x00


	//----- nvinfo : EIATTR_KPARAM_INFO
	.align		4
.L_33:
        /*00a8*/ 	.byte	0x04, 0x17
        /*00aa*/ 	.short	(.L_35 - .L_34)
.L_34:
        /*00ac*/ 	.word	0x00000000
        /*00b0*/ 	.short	0x0007
        /*00b2*/ 	.short	0x0038
        /*00b4*/ 	.byte	0x00, 0xf5, 0x21, 0x00


	//----- nvinfo : EIATTR_KPARAM_INFO
	.align		4
.L_35:
        /*00b8*/ 	.byte	0x04, 0x17
        /*00ba*/ 	.short	(.L_37 - .L_36)
.L_36:
        /*00bc*/ 	.word	0x00000000
        /*00c0*/ 	.short	0x0006
        /*00c2*/ 	.short	0x0030
        /*00c4*/ 	.byte	0x00, 0xf5, 0x21, 0x00


	//----- nvinfo : EIATTR_KPARAM_INFO
	.align		4
.L_37:
        /*00c8*/ 	.byte	0x04, 0x17
        /*00ca*/ 	.short	(.L_39 - .L_38)
.L_38:
        /*00cc*/ 	.word	0x00000000
        /*00d0*/ 	.short	0x0005
        /*00d2*/ 	.short	0x0028
        /*00d4*/ 	.byte	0x00, 0xf5, 0x21, 0x00


	//----- nvinfo : EIATTR_KPARAM_INFO
	.align		4
.L_39:
        /*00d8*/ 	.byte	0x04, 0x17
        /*00da*/ 	.short	(.L_41 - .L_40)
.L_40:
        /*00dc*/ 	.word	0x00000000
        /*00e0*/ 	.short	0x0004
        /*00e2*/ 	.short	0x0020
        /*00e4*/ 	.byte	0x00, 0xf5, 0x21, 0x00


	//----- nvinfo : EIATTR_KPARAM_INFO
	.align		4
.L_41:
        /*00e8*/ 	.byte	0x04, 0x17
        /*00ea*/ 	.short	(.L_43 - .L_42)
.L_42:
        /*00ec*/ 	.word	0x00000000
        /*00f0*/ 	.short	0x0003
        /*00f2*/ 	.short	0x0018
        /*00f4*/ 	.byte	0x00, 0xf5, 0x21, 0x00


	//----- nvinfo : EIATTR_KPARAM_INFO
	.align		4
.L_43:
        /*00f8*/ 	.byte	0x04, 0x17
        /*00fa*/ 	.short	(.L_45 - .L_44)
.L_44:
        /*00fc*/ 	.word	0x00000000
        /*0100*/ 	.short	0x0002
        /*0102*/ 	.short	0x0010
        /*0104*/ 	.byte	0x00, 0xf5, 0x21, 0x00


	//----- nvinfo : EIATTR_KPARAM_INFO
	.align		4
.L_45:
        /*0108*/ 	.byte	0x04, 0x17
        /*010a*/ 	.short	(.L_47 - .L_46)
.L_46:
        /*010c*/ 	.word	0x00000000
        /*0110*/ 	.short	0x0001
        /*0112*/ 	.short	0x0008
        /*0114*/ 	.byte	0x00, 0xf5, 0x21, 0x00


	//----- nvinfo : EIATTR_KPARAM_INFO
	.align		4
.L_47:
        /*0118*/ 	.byte	0x04, 0x17
        /*011a*/ 	.short	(.L_49 - .L_48)
.L_48:
        /*011c*/ 	.word	0x00000000
        /*0120*/ 	.short	0x0000
        /*0122*/ 	.short	0x0000
        /*0124*/ 	.byte	0x00, 0xf5, 0x21, 0x00


	//----- nvinfo : EIATTR_SPARSE_MMA_MASK
	.align		4
.L_49:
        /*0128*/ 	.byte	0x03, 0x50
        /*012a*/ 	.short	0x0000


	//----- nvinfo : EIATTR_MAXREG_COUNT
	.align		4
        /*012c*/ 	.byte	0x03, 0x1b
        /*012e*/ 	.short	0x00ff


	//----- nvinfo : EIATTR_MERCURY_ISA_VERSION
	.align		4
        /*0130*/ 	.byte	0x03, 0x5f
        /*0132*/ 	.short	0x0101


	//----- nvinfo : EIATTR_VRC_CTA_INIT_COUNT
	.align		4
        /*0134*/ 	.byte	0x02, 0x4a
	.zero		1
	.zero		1


	//----- nvinfo : EIATTR_EXIT_INSTR_OFFSETS
	.align		4
        /*0138*/ 	.byte	0x04, 0x1c
        /*013a*/ 	.short	(.L_51 - .L_50)


	//   ....[0]....
.L_50:
        /*013c*/ 	.word	0x000001b0


	//   ....[1]....
        /*0140*/ 	.word	0x00000940


	//   ....[2]....
        /*0144*/ 	.word	0x00000e90


	//----- nvinfo : EIATTR_CRS_STACK_SIZE
	.align		4
.L_51:
        /*0148*/ 	.byte	0x04, 0x1e
        /*014a*/ 	.short	(.L_53 - .L_52)
.L_52:
        /*014c*/ 	.word	0x00000000


	//----- nvinfo : EIATTR_CBANK_PARAM_SIZE
	.align		4
.L_53:
        /*0150*/ 	.byte	0x03, 0x19
        /*0152*/ 	.short	0x0074


	//----- nvinfo : EIATTR_PARAM_CBANK
	.align		4
        /*0154*/ 	.byte	0x04, 0x0a
        /*0156*/ 	.short	(.L_55 - .L_54)
	.align		4
.L_54:
        /*0158*/ 	.word	index@(.nv.constant0._Z10initializePfS_S_S_S_S_S_S_S_S_S_iiiiiii)
        /*015c*/ 	.short	0x0380
        /*015e*/ 	.short	0x0074


	//----- nvinfo : EIATTR_SW_WAR
	.align		4
.L_55:
        /*0160*/ 	.byte	0x04, 0x36
        /*0162*/ 	.short	(.L_57 - .L_56)
.L_56:
        /*0164*/ 	.word	0x00000008
.L_57:


//--------------------- .nv.info._Z12hyperthermiaPPfS_S_S_S_S_S_S_S_S_S_S_iiiiiii --------------------------
	.section	.nv.info._Z12hyperthermiaPPfS_S_S_S_S_S_S_S_S_S_S_iiiiiii,"",@"SHT_CUDA_INFO"
	.sectionflags	@""
	.align	4


	//----- nvinfo : EIATTR_CUDA_API_VERSION
	.align		4
        /*0000*/ 	.byte	0x04, 0x37
        /*0002*/ 	.short	(.L_59 - .L_58)
.L_58:
        /*0004*/ 	.word	0x00000082


	//----- nvinfo : EIATTR_KPARAM_INFO
	.align		4
.L_59:
        /*0008*/ 	.byte	0x04, 0x17
        /*000a*/ 	.short	(.L_61 - .L_60)
.L_60:
        /*000c*/ 	.word	0x00000000
        /*0010*/ 	.short	0x0012
        /*0012*/ 	.short	0x0078
        /*0014*/ 	.byte	0x00, 0xf0, 0x11, 0x00


	//----- nvinfo : EIATTR_KPARAM_INFO
	.align		4
.L_61:
        /*0018*/ 	.byte	0x04, 0x17
        /*001a*/ 	.short	(.L_63 - .L_62)
.L_62:
        /*001c*/ 	.word	0x00000000
        /*0020*/ 	.short	0x0011
        /*0022*/ 	.short	0x0074
        /*0024*/ 	.byte	0x00, 0xf0, 0x11, 0x00


	//----- nvinfo : EIATTR_KPARAM_INFO
	.align		4
.L_63:
        /*0028*/ 	.byte	0x04, 0x17
        /*002a*/ 	.short	(.L_65 - .L_64)
.L_64:
        /*002c*/ 	.word	0x00000000
        /*0030*/ 	.short	0x0010
        /*0032*/ 	.short	0x0070
        /*0034*/ 	.byte	0x00, 0xf0, 0x11, 0x00


	//----- nvinfo : EIATTR_KPARAM_INFO
	.align		4
.L_65:
        /*0038*/ 	.byte	0x04, 0x17
        /*003a*/ 	.short	(.L_67 - .L_66)
.L_66:
        /*003c*/ 	.word	0x00000000
        /*0040*/ 	.short	0x000f
        /*0042*/ 	.short	0x006c
        /*0044*/ 	.byte	0x00, 0xf0, 0x11, 0x00


	//----- nvinfo : EIATTR_KPARAM_INFO
	.align		4
.L_67:
        /*0048*/ 	.byte	0x04, 0x17
        /*004a*/ 	.short	(.L_69 - .L_68)
.L_68:
        /*004c*/ 	.word	0x00000000
        /*0050*/ 	.short	0x000e
        /*0052*/ 	.short	0x0068
        /*0054*/ 	.byte	0x00, 0xf0, 0x11, 0x00


	//----- nvinfo : EIATTR_KPARAM_INFO
	.align		4
.L_69:
        /*0058*/ 	.byte	0x04, 0x17
        /*005a*/ 	.short	(.L_71 - .L_70)
.L_70:
        /*005c*/ 	.word	0x00000000
        /*0060*/ 	.short	0x000d
        /*0062*/ 	.short	0x0064
        /*0064*/ 	.byte	0x00, 0xf0, 0x11, 0x00


	//----- nvinfo : EIATTR_KPARAM_INFO
	.align		4
.L_71:
        /*0068*/ 	.byte	0x04, 0x17
        /*006a*/ 	.short	(.L_73 - .L_72)
.L_72:
        /*006c*/ 	.word	0x00000000
        /*0070*/ 	.short	0x000c
        /*0072*/ 	.short	0x0060
        /*0074*/ 	.byte	0x00, 0xf0, 0x11, 0x00


	//----- nvinfo : EIATTR_KPARAM_INFO
	.align		4
.L_73:
        /*0078*/ 	.byte	0x04, 0x17
        /*007a*/ 	.short	(.L_75 - .L_74)
.L_74:
        /*007c*/ 	.word	0x00000000
        /*0080*/ 	.short	0x000b
        /*0082*/ 	.short	0x0058
        /*0084*/ 	.byte	0x00, 0xf5, 0x21, 0x00


	//----- nvinfo : EIATTR_KPARAM_INFO
	.align		4
.L_75:
        /*0088*/ 	.byte	0x04, 0x17
        /*008a*/ 	.short	(.L_77 - .L_76)
.L_76:
        /*008c*/ 	.word	0x00000000
        /*0090*/ 	.short	0x000a
        /*0092*/ 	.short	0x0050
        /*0094*/ 	.byte	0x00, 0xf5, 0x21, 0x00


	//----- nvinfo : EIATTR_KPARAM_INFO
	.align		4
.L_77:
        /*0098*/ 	.byte	0x04, 0x17
        /*009a*/ 	.short	(.L_79 - .L_78)
.L_78:
        /*009c*/ 	.word	0x00000000
        /*00a0*/ 	.short	0x0009
        /*00a2*/ 	.short	0x0048
        /*00a4*/ 	.byte	0x00, 0xf5, 0x21, 0x00


	//----- nvinfo : EIATTR_KPARAM_INFO
	.align		4
.L_79:
        /*00a8*/ 	.byte	0x04, 0x17
        /*00aa*/ 	.short	(.L_81 - .L_80)
.L_80:
        /*00ac*/ 	.word	0x00000000
        /*00b0*/ 	.short	0x0008
        /*00b2*/ 	.short	0x0040
        /*00b4*/ 	.byte	0x00, 0xf5, 0x21, 0x00


	//----- nvinfo : EIATTR_KPARAM_INFO
	.align		4
.L_81:
        /*00b8*/ 	.byte	0x04, 0x17
        /*00ba*/ 	.short	(.L_83 - .L_82)
.L_82:
        /*00bc*/ 	.word	0x00000000
        /*00c0*/ 	.short	0x0007
        /*00c2*/ 	.short	0x0038
        /*00c4*/ 	.byte	0x00, 0xf5, 0x21, 0x00


	//----- nvinfo : EIATTR_KPARAM_INFO
	.align		4
.L_83:
        /*00c8*/ 	.byte	0x04, 0x17
        /*00ca*/ 	.short	(.L_85 - .L_84)
.L_84:
        /*00cc*/ 	.word	0x00000000
        /*00d0*/ 	.short	0x0006
        /*00d2*/ 	.short	0x0030
        /*00d4*/ 	.byte	0x00, 0xf5, 0x21, 0x00


	//----- nvinfo : EIATTR_KPARAM_INFO
	.align		4
.L_85:
        /*00d8*/ 	.byte	0x04, 0x17
        /*00da*/ 	.short	(.L_87 - .L_86)
.L_86:
        /*00dc*/ 	.word	0x00000000
        /*00e0*/ 	.short	0x0005
        /*00e2*/ 	.short	0x0028
        /*00e4*/ 	.byte	0x00, 0xf5, 0x21, 0x00


	//----- nvinfo : EIATTR_KPARAM_INFO
	.align		4
.L_87:
        /*00e8*/ 	.byte	0x04, 0x17
        /*00ea*/ 	.short	(.L_89 - .L_88)
.L_88:
        /*00ec*/ 	.word	0x00000000
        /*00f0*/ 	.short	0x0004
        /*00f2*/ 	.short	0x0020
        /*00f4*/ 	.byte	0x00, 0xf5, 0x21, 0x00


	//----- nvinfo : EIATTR_KPARAM_INFO
	.align		4
.L_89:
        /*00f8*/ 	.byte	0x04, 0x17
        /*00fa*/ 	.short	(.L_91 - .L_90)
.L_90:
        /*00fc*/ 	.word	0x00000000
        /*0100*/ 	.short	0x0003
        /*0102*/ 	.short	0x0018
        /*0104*/ 	.byte	0x00, 0xf5, 0x21, 0x00


	//----- nvinfo : EIATTR_KPARAM_INFO
	.align		4
.L_91:
        /*0108*/ 	.byte	0x04, 0x17
        /*010a*/ 	.short	(.L_93 - .L_92)
.L_92:
        /*010c*/ 	.word	0x00000000
        /*0110*/ 	.short	0x0002
        /*0112*/ 	.short	0x0010
        /*0114*/ 	.byte	0x00, 0xf5, 0x21, 0x00


	//----- nvinfo : EIATTR_KPARAM_INFO
	.align		4
.L_93:
        /*0118*/ 	.byte	0x04, 0x17
        /*011a*/ 	.short	(.L_95 - .L_94)
.L_94:
        /*011c*/ 	.word	0x00000000
        /*0120*/ 	.short	0x0001
        /*0122*/ 	.short	0x0008
        /*0124*/ 	.byte	0x00, 0xf5, 0x21, 0x00


	//----- nvinfo : EIATTR_KPARAM_INFO
	.align		4
.L_95:
        /*0128*/ 	.byte	0x04, 0x17
        /*012a*/ 	.short	(.L_97 - .L_96)
.L_96:
        /*012c*/ 	.word	0x00000000
        /*0130*/ 	.short	0x0000
        /*0132*/ 	.short	0x0000
        /*0134*/ 	.byte	0x00, 0xf5, 0x21, 0x00


	//----- nvinfo : EIATTR_SPARSE_MMA_MASK
	.align		4
.L_97:
        /*0138*/ 	.byte	0x03, 0x50
        /*013a*/ 	.short	0x0000


	//----- nvinfo : EIATTR_MAXREG_COUNT
	.align		4
        /*013c*/ 	.byte	0x03, 0x1b
        /*013e*/ 	.short	0x00ff


	//----- nvinfo : EIATTR_MERCURY_ISA_VERSION
	.align		4
        /*0140*/ 	.byte	0x03, 0x5f
        /*0142*/ 	.short	0x0101


	//----- nvinfo : EIATTR_VRC_CTA_INIT_COUNT
	.align		4
        /*0144*/ 	.byte	0x02, 0x4a
	.zero		1
	.zero		1


	//----- nvinfo : EIATTR_EXIT_INSTR_OFFSETS
	.align		4
        /*0148*/ 	.byte	0x04, 0x1c
        /*014a*/ 	.short	(.L_99 - .L_98)


	//   ....[0]....
.L_98:
        /*014c*/ 	.word	0x000001b0


	//   ....[1]....
        /*0150*/ 	.word	0x00000990


	//   ....[2]....
        /*0154*/ 	.word	0x00000f60


	//----- nvinfo : EIATTR_CRS_STACK_SIZE
	.align		4
.L_99:
        /*0158*/ 	.byte	0x04, 0x1e
        /*015a*/ 	.short	(.L_101 - .L_100)
.L_100:
        /*015c*/ 	.word	0x00000000


	//----- nvinfo : EIATTR_CBANK_PARAM_SIZE
	.align		4
.L_101:
        /*0160*/ 	.byte	0x03, 0x19
        /*0162*/ 	.short	0x007c


	//----- nvinfo : EIATTR_PARAM_CBANK
	.align		4
        /*0164*/ 	.byte	0x04, 0x0a
        /*0166*/ 	.short	(.L_103 - .L_102)
	.align		4
.L_102:
        /*0168*/ 	.word	index@(.nv.constant0._Z12hyperthermiaPPfS_S_S_S_S_S_S_S_S_S_S_iiiiiii)
        /*016c*/ 	.short	0x0380
        /*016e*/ 	.short	0x007c


	//----- nvinfo : EIATTR_SW_WAR
	.align		4
.L_103:
        /*0170*/ 	.byte	0x04, 0x36
        /*0172*/ 	.short	(.L_105 - .L_104)
.L_104:
        /*0174*/ 	.word	0x00000008
.L_105:


//--------------------- .nv.callgraph             --------------------------
	.section	.nv.callgraph,"",@"SHT_CUDA_CALLGRAPH"
	.align	4
	.sectionentsize	8
	.align		4
        /*0000*/ 	.word	0x00000000
	.align		4
        /*0004*/ 	.word	0xffffffff
	.align		4
        /*0008*/ 	.word	0x00000000
	.align		4
        /*000c*/ 	.word	0xfffffffe
	.align		4
        /*0010*/ 	.word	0x00000000
	.align		4
        /*0014*/ 	.word	0xfffffffd
	.align		4
        /*0018*/ 	.word	0x00000000
	.align		4
        /*001c*/ 	.word	0xfffffffc


//--------------------- .text._Z10initializePfS_S_S_S_S_S_S_S_S_S_iiiiiii --------------------------
	.section	.text._Z10initializePfS_S_S_S_S_S_S_S_S_S_iiiiiii,"ax",@progbits
	.align	128
        .global         _Z10initializePfS_S_S_S_S_S_S_S_S_S_iiiiiii
        .type           _Z10initializePfS_S_S_S_S_S_S_S_S_S_iiiiiii,@function
        .size           _Z10initializePfS_S_S_S_S_S_S_S_S_S_iiiiiii,(.L_x_8 - _Z10initializePfS_S_S_S_S_S_S_S_S_S_iiiiiii)
        .other          _Z10initializePfS_S_S_S_S_S_S_S_S_S_iiiiiii,@"STO_CUDA_ENTRY STV_DEFAULT"
_Z10initializePfS_S_S_S_S_S_S_S_S_S_iiiiiii:
.text._Z10initializePfS_S_S_S_S_S_S_S_S_S_iiiiiii:
[----:B------:R-:W-:Y:S01]  /*0000*/  LDC R1, c[0x0][0x37c] ;  /* 0x0000df00ff017b82 */ /* 0x000fe20000000800 */
[----:B------:R-:W0:Y:S07]  /*0010*/  LDCU UR4, c[0x0][0x368] ;  /* 0x00006d00ff0477ac */ /* 0x000e2e0008000800 */
[----:B------:R-:W1:Y:S01]  /*0020*/  LDC R6, c[0x0][0x3e0] ;  /* 0x0000f800ff067b82 */ /* 0x000e620000000800 */
[----:B------:R-:W2:Y:S01]  /*0030*/  S2R R10, SR_TID.X ;  /* 0x00000000000a7919 */ /* 0x000ea20000002100 */
[----:B------:R-:W2:Y:S06]  /*0040*/  LDCU UR5, c[0x0][0x360] ;  /* 0x00006c00ff0577ac */ /* 0x000eac0008000800 */
[----:B------:R-:W3:Y:S01]  /*0050*/  LDC R9, c[0x0][0x3f0] ;  /* 0x0000fc00ff097b82 */ /* 0x000ee20000000800 */
[----:B0-----:R-:W0:Y:S01]  /*0060*/  I2F.U32.RP R0, UR4 ;  /* 0x0000000400007d06 */ /* 0x001e220008209000 */
[----:B------:R-:W-:-:S07]  /*0070*/  ISETP.NE.U32.AND P2, PT, RZ, UR4, PT ;  /* 0x00000004ff007c0c */ /* 0x000fce000bf45070 */
[----:B0-----:R-:W0:Y:S01]  /*0080*/  MUFU.RCP R0, R0 ;  /* 0x0000000000007308 */ /* 0x001e220000001000 */
[----:B---3--:R-:W-:Y:S02]  /*0090*/  ISETP.GE.AND P3, PT, R9, 0x1, PT ;  /* 0x000000010900780c */ /* 0x008fe40003f66270 */
[----:B0-----:R-:W-:-:S05]  /*00a0*/  IADD3 R2, PT, PT, R0, 0xffffffe, RZ ;  /* 0x0ffffffe00027810 */ /* 0x001fca0007ffe0ff */
[----:B------:R0:W3:Y:S02]  /*00b0*/  F2I.FTZ.U32.TRUNC.NTZ R3, R2 ;  /* 0x0000000200037305 */ /* 0x0000e4000021f000 */
[----:B0-----:R-:W-:Y:S01]  /*00c0*/  IMAD.MOV.U32 R2, RZ, RZ, RZ ;  /* 0x000000ffff027224 */ /* 0x001fe200078e00ff */
[----:B---3--:R-:W-:-:S05]  /*00d0*/  IADD3 R5, PT, PT, RZ, -R3, RZ ;  /* 0x80000003ff057210 */ /* 0x008fca0007ffe0ff */
[----:B------:R-:W-:-:S04]  /*00e0*/  IMAD R5, R5, UR4, RZ ;  /* 0x0000000405057c24 */ /* 0x000fc8000f8e02ff */
[----:B------:R-:W-:-:S06]  /*00f0*/  IMAD.HI.U32 R3, R3, R5, R2 ;  /* 0x0000000503037227 */ /* 0x000fcc00078e0002 */
[----:B-1----:R-:W-:-:S05]  /*0100*/  IMAD.HI.U32 R4, R3, R6, RZ ;  /* 0x0000000603047227 */ /* 0x002fca00078e00ff */
[----:B------:R-:W-:-:S05]  /*0110*/  IADD3 R3, PT, PT, -R4, RZ, RZ ;  /* 0x000000ff04037210 */ /* 0x000fca0007ffe1ff */
[----:B------:R-:W-:Y:S02]  /*0120*/  IMAD R0, R3, UR4, R6 ;  /* 0x0000000403007c24 */ /* 0x000fe4000f8e0206 */
[----:B------:R-:W2:Y:S03]  /*0130*/  S2R R3, SR_CTAID.X ;  /* 0x0000000000037919 */ /* 0x000ea60000002500 */
[----:B------:R-:W-:-:S13]  /*0140*/  ISETP.GE.U32.AND P0, PT, R0, UR4, PT ;  /* 0x0000000400007c0c */ /* 0x000fda000bf06070 */
[----:B------:R-:W-:Y:S01]  /*0150*/  @P0 IADD3 R0, PT, PT, R0, -UR4, RZ ;  /* 0x8000000400000c10 */ /* 0x000fe2000fffe0ff */
[----:B------:R-:W-:-:S03]  /*0160*/  @P0 VIADD R4, R4, 0x1 ;  /* 0x0000000104040836 */ /* 0x000fc60000000000 */
[----:B------:R-:W-:Y:S01]  /*0170*/  ISETP.GE.U32.AND P1, PT, R0, UR4, PT ;  /* 0x0000000400007c0c */ /* 0x000fe2000bf26070 */
[----:B--2---:R-:W-:-:S12]  /*0180*/  IMAD R10, R3, UR5, R10 ;  /* 0x00000005030a7c24 */ /* 0x004fd8000f8e020a */
[----:B------:R-:W-:Y:S02]  /*0190*/  @P1 IADD3 R4, PT, PT, R4, 0x1, RZ ;  /* 0x0000000104041810 */ /* 0x000fe40007ffe0ff */
[----:B------:R-:W-:Y:S01]  /*01a0*/  @!P2 LOP3.LUT R4, RZ, UR4, RZ, 0x33, !PT ;  /* 0x00000004ff04ac12 */ /* 0x000fe2000f8e33ff */
[----:B------:R-:W-:Y:S06]  /*01b0*/  @!P3 EXIT ;  /* 0x000000000000b94d */ /* 0x000fec0003800000 */
[----:B------:R-:W0:Y:S01]  /*01c0*/  I2F.U32.RP R0, R4 ;  /* 0x0000000400007306 */ /* 0x000e220000209000 */
[----:B------:R-:W1:Y:S01]  /*01d0*/  S2UR UR5, SR_CTAID.Y ;  /* 0x00000000000579c3 */ /* 0x000e620000002600 */
[----:B------:R-:W-:Y:S01]  /*01e0*/  IMAD.MOV R5, RZ, RZ, -R4 ;  /* 0x000000ffff057224 */ /* 0x000fe200078e0a04 */
[----:B------:R-:W2:Y:S01]  /*01f0*/  S2R R11, SR_TID.Y ;  /* 0x00000000000b7919 */ /* 0x000ea20000002200 */
[----:B------:R-:W-:Y:S01]  /*0200*/  ISETP.NE.U32.AND P2, PT, R4, RZ, PT ;  /* 0x000000ff0400720c */ /* 0x000fe20003f45070 */
[----:B------:R-:W-:Y:S01]  /*0210*/  IMAD R10, R10, R9, RZ ;  /* 0x000000090a0a7224 */ /* 0x000fe200078e02ff */
[----:B------:R-:W2:Y:S01]  /*0220*/  LDCU UR6, c[0x0][0x364] ;  /* 0x00006c80ff0677ac */ /* 0x000ea20008000800 */
[----:B------:R-:W-:Y:S02]  /*0230*/  BSSY.RECONVERGENT B0, `(.L_x_0) ;  /* 0x0000070000007945 */ /* 0x000fe40003800200 */
[----:B------:R-:W3:Y:S01]  /*0240*/  LDC.64 R6, c[0x0][0x3d8] ;  /* 0x0000f600ff067b82 */ /* 0x000ee20000000a00 */
[----:B0-----:R-:W0:Y:S02]  /*0250*/  MUFU.RCP R0, R0 ;  /* 0x0000000000007308 */ /* 0x001e240000001000 */
[----:B0-----:R-:W-:Y:S01]  /*0260*/  IADD3 R2, PT, PT, R0, 0xffffffe, RZ ;  /* 0x0ffffffe00027810 */ /* 0x001fe20007ffe0ff */
[C---:B---3--:R-:W-:Y:S01]  /*0270*/  VIADD R14, R6.reuse, 0x2 ;  /* 0x00000002060e7836 */ /* 0x048fe20000000000 */
[----:B------:R-:W0:Y:S01]  /*0280*/  S2R R0, SR_TID.Z ;  /* 0x0000000000007919 */ /* 0x000e220000002300 */
[----:B------:R-:W-:-:S03]  /*0290*/  IADD3 R8, PT, PT, -R6, -0x2, RZ ;  /* 0xfffffffe06087810 */ /* 0x000fc60007ffe1ff */
[----:B------:R3:W4:Y:S02]  /*02a0*/  F2I.FTZ.U32.TRUNC.NTZ R3, R2 ;  /* 0x0000000200037305 */ /* 0x000724000021f000 */
[----:B---3--:R-:W-:Y:S02]  /*02b0*/  HFMA2 R2, -RZ, RZ, 0, 0 ;  /* 0x00000000ff027431 */ /* 0x008fe400000001ff */
[----:B----4-:R-:W-:-:S04]  /*02c0*/  IMAD R5, R5, R3, RZ ;  /* 0x0000000305057224 */ /* 0x010fc800078e02ff */
[----:B------:R-:W-:-:S04]  /*02d0*/  IMAD.HI.U32 R3, R3, R5, R2 ;  /* 0x0000000503037227 */ /* 0x000fc800078e0002 */
[C---:B------:R-:W-:Y:S01]  /*02e0*/  IMAD.IADD R2, R10.reuse, 0x1, R9 ;  /* 0x000000010a027824 */ /* 0x040fe200078e0209 */
[----:B------:R-:W-:Y:S01]  /*02f0*/  IADD3 R9, PT, PT, R10, 0x1, RZ ;  /* 0x000000010a097810 */ /* 0x000fe20007ffe0ff */
[----:B-1----:R-:W-:-:S05]  /*0300*/  IMAD.HI.U32 R3, R3, UR5, RZ ;  /* 0x0000000503037c27 */ /* 0x002fca000f8e00ff */
[----:B------:R-:W-:-:S05]  /*0310*/  IADD3 R5, PT, PT, -R3, RZ, RZ ;  /* 0x000000ff03057210 */ /* 0x000fca0007ffe1ff */
[----:B------:R-:W-:-:S05]  /*0320*/  IMAD R5, R4, R5, UR5 ;  /* 0x0000000504057e24 */ /* 0x000fca000f8e0205 */
[----:B------:R-:W-:-:S13]  /*0330*/  ISETP.GE.U32.AND P0, PT, R5, R4, PT ;  /* 0x000000040500720c */ /* 0x000fda0003f06070 */
[----:B------:R-:W-:Y:S01]  /*0340*/  @P0 IMAD.IADD R5, R5, 0x1, -R4 ;  /* 0x0000000105050824 */ /* 0x000fe200078e0a04 */
[----:B------:R-:W-:-:S04]  /*0350*/  @P0 IADD3 R3, PT, PT, R3, 0x1, RZ ;  /* 0x0000000103030810 */ /* 0x000fc80007ffe0ff */
[----:B------:R-:W-:Y:S02]  /*0360*/  ISETP.GE.U32.AND P1, PT, R5, R4, PT ;  /* 0x000000040500720c */ /* 0x000fe40003f26070 */
[----:B------:R-:W-:-:S05]  /*0370*/  VIMNMX R5, PT, PT, R2, R9, !PT ;  /* 0x0000000902057248 */ /* 0x000fca0007fe0100 */
[----:B------:R-:W-:-:S05]  /*0380*/  IMAD.IADD R5, R5, 0x1, -R10 ;  /* 0x0000000105057824 */ /* 0x000fca00078e0a0a */
[----:B------:R-:W-:Y:S02]  /*0390*/  LOP3.LUT R5, R5, 0x1, RZ, 0xc0, !PT ;  /* 0x0000000105057812 */ /* 0x000fe400078ec0ff */
[----:B------:R-:W-:Y:S02]  /*03a0*/  @P1 IADD3 R3, PT, PT, R3, 0x1, RZ ;  /* 0x0000000103031810 */ /* 0x000fe40007ffe0ff */
[----:B------:R-:W-:Y:S02]  /*03b0*/  @!P2 LOP3.LUT R3, RZ, R4, RZ, 0x33, !PT ;  /* 0x00000004ff03a212 */ /* 0x000fe400078e33ff */
[----:B------:R-:W-:Y:S02]  /*03c0*/  ISETP.NE.U32.AND P0, PT, R5, 0x1, PT ;  /* 0x000000010500780c */ /* 0x000fe40003f05070 */
[C---:B------:R-:W-:Y:S01]  /*03d0*/  IADD3 R13, PT, PT, -R3.reuse, RZ, RZ ;  /* 0x000000ff030d7210 */ /* 0x040fe20007ffe1ff */
[----:B0-----:R-:W-:Y:S01]  /*03e0*/  IMAD R3, R3, UR4, R0 ;  /* 0x0000000403037c24 */ /* 0x001fe2000f8e0200 */
[----:B------:R-:W-:-:S03]  /*03f0*/  ISETP.GE.AND P1, PT, R9, R2, PT ;  /* 0x000000020900720c */ /* 0x000fc60003f26270 */
[----:B------:R-:W-:Y:S01]  /*0400*/  IMAD R4, R4, R13, UR5 ;  /* 0x0000000504047e24 */ /* 0x000fe2000f8e020d */
[----:B------:R-:W-:Y:S01]  /*0410*/  SHF.L.U32 R0, R3, 0x1, RZ ;  /* 0x0000000103007819 */ /* 0x000fe200000006ff */
[----:B------:R-:W0:Y:S02]  /*0420*/  LDCU.64 UR4, c[0x0][0x358] ;  /* 0x00006b00ff0477ac */ /* 0x000e240008000a00 */
[----:B--2---:R-:W-:Y:S01]  /*0430*/  IMAD R4, R4, UR6, R11 ;  /* 0x0000000604047c24 */ /* 0x004fe2000f8e020b */
[----:B------:R-:W-:-:S04]  /*0440*/  SHF.L.U32 R11, R6, 0x1, RZ ;  /* 0x00000001060b7819 */ /* 0x000fc800000006ff */
[C---:B------:R-:W-:Y:S01]  /*0450*/  LEA R5, R3.reuse, R4, 0x1 ;  /* 0x0000000403057211 */ /* 0x040fe200078e08ff */
[-C--:B------:R-:W-:Y:S02]  /*0460*/  IMAD R12, R8, R7.reuse, -R11 ;  /* 0x00000007080c7224 */ /* 0x080fe400078e0a0b */
[----:B------:R-:W-:Y:S01]  /*0470*/  IMAD R3, R3, R6, R6 ;  /* 0x0000000603037224 */ /* 0x000fe200078e0206 */
[----:B------:R-:W-:Y:S02]  /*0480*/  SHF.L.U32 R8, R5, 0x1, RZ ;  /* 0x0000000105087819 */ /* 0x000fe400000006ff */
[C---:B------:R-:W-:Y:S02]  /*0490*/  IADD3 R5, PT, PT, R0.reuse, 0x3, R4 ;  /* 0x0000000300057810 */ /* 0x040fe40007ffe004 */
[----:B------:R-:W-:Y:S01]  /*04a0*/  IADD3 R4, PT, PT, R11, 0x4, RZ ;  /* 0x000000040b047810 */ /* 0x000fe20007ffe0ff */
[CCC-:B------:R-:W-:Y:S01]  /*04b0*/  IMAD R13, R0.reuse, R7.reuse, R8.reuse ;  /* 0x00000007000d7224 */ /* 0x1c0fe200078e0208 */
[----:B------:R-:W-:Y:S01]  /*04c0*/  LOP3.LUT R11, RZ, R0, RZ, 0x33, !PT ;  /* 0x00000000ff0b7212 */ /* 0x000fe200078e33ff */
[----:B------:R-:W-:Y:S01]  /*04d0*/  IMAD R5, R5, R6, R8 ;  /* 0x0000000605057224 */ /* 0x000fe200078e0208 */
[----:B------:R-:W-:Y:S01]  /*04e0*/  IADD3 R0, PT, PT, R0, 0x2, R3 ;  /* 0x0000000200007810 */ /* 0x000fe20007ffe003 */
[----:B------:R-:W-:-:S02]  /*04f0*/  IMAD R3, R14, R7, R4 ;  /* 0x000000070e037224 */ /* 0x000fc400078e0204 */
[-C--:B------:R-:W-:Y:S01]  /*0500*/  IMAD R11, R11, R6.reuse, -R13 ;  /* 0x000000060b0b7224 */ /* 0x080fe200078e0a0d */
[----:B------:R-:W-:Y:S01]  /*0510*/  LOP3.LUT R6, RZ, R6, RZ, 0x33, !PT ;  /* 0x00000006ff067212 */ /* 0x000fe200078e33ff */
[----:B------:R-:W-:Y:S02]  /*0520*/  IMAD R5, R0, R7, R5 ;  /* 0x0000000700057224 */ /* 0x000fe400078e0205 */
[----:B------:R-:W-:Y:S01]  /*0530*/  VIADD R7, R12, 0xfffffffd ;  /* 0xfffffffd0c077836 */ /* 0x000fe20000000000 */
[----:B------:R-:W-:Y:S01]  /*0540*/  IADD3 R0, PT, PT, R11, -0x3, RZ ;  /* 0xfffffffd0b007810 */ /* 0x000fe20007ffe0ff */
[----:B0-----:R-:W-:Y:S06]  /*0550*/  @P0 BRA `(.L_x_1) ;  /* 0x0000000000f40947 */ /* 0x001fec0003800000 */
[----:B------:R-:W0:Y:S01]  /*0560*/  LDC.64 R12, c[0x0][0x390] ;  /* 0x0000e400ff0c7b82 */ /* 0x000e220000000a00 */
[----:B------:R-:W-:Y:S01]  /*0570*/  IADD3 R10, PT, PT, R10, R5, RZ ;  /* 0x000000050a0a7210 */ /* 0x000fe20007ffe0ff */
[----:B------:R-:W-:Y:S01]  /*0580*/  IMAD.MOV.U32 R38, RZ, RZ, 0x3e4ccccd ;  /* 0x3e4ccccdff267424 */ /* 0x000fe200078e00ff */
[----:B------:R-:W-:Y:S02]  /*0590*/  MOV R8, 0x3dcccccd ;  /* 0x3dcccccd00087802 */ /* 0x000fe40000000f00 */
[C---:B------:R-:W-:Y:S02]  /*05a0*/  IADD3 R11, PT, PT, R10.reuse, 0x6, RZ ;  /* 0x000000060a0b7810 */ /* 0x040fe40007ffe0ff */
[----:B------:R-:W-:Y:S01]  /*05b0*/  IADD3 R36, PT, PT, R10, 0x7, R3 ;  /* 0x000000070a247810 */ /* 0x000fe20007ffe003 */
[----:B------:R-:W1:Y:S01]  /*05c0*/  LDC.64 R30, c[0x0][0x380] ;  /* 0x0000e000ff1e7b82 */ /* 0x000e620000000a00 */
[-C--:B------:R-:W-:Y:S02]  /*05d0*/  IADD3 R45, PT, PT, R7, R11.reuse, RZ ;  /* 0x0000000b072d7210 */ /* 0x080fe40007ffe0ff */
[----:B------:R-:W-:-:S02]  /*05e0*/  IADD3 R23, PT, PT, R6, R11, RZ ;  /* 0x0000000b06177210 */ /* 0x000fc40007ffe0ff */
[----:B------:R-:W-:Y:S01]  /*05f0*/  MOV R41, 0x3e99999a ;  /* 0x3e99999a00297802 */ /* 0x000fe20000000f00 */
[----:B------:R-:W-:Y:S01]  /*0600*/  IMAD.IADD R11, R0, 0x1, R45 ;  /* 0x00000001000b7824 */ /* 0x000fe200078e022d */
[----:B------:R-:W-:Y:S01]  /*0610*/  MOV R39, 0x3ecccccd ;  /* 0x3ecccccd00277802 */ /* 0x000fe20000000f00 */
[----:B------:R-:W2:Y:S01]  /*0620*/  LDC.64 R20, c[0x0][0x398] ;  /* 0x0000e600ff147b82 */ /* 0x000ea20000000a00 */
[----:B------:R-:W-:-:S07]  /*0630*/  MOV R37, 0x3f000000 ;  /* 0x3f00000000257802 */ /* 0x000fce0000000f00 */
[----:B------:R-:W3:Y:S01]  /*0640*/  LDC.64 R34, c[0x0][0x3a0] ;  /* 0x0000e800ff227b82 */ /* 0x000ee20000000a00 */
[----:B0-----:R-:W-:-:S07]  /*0650*/  IMAD.WIDE R42, R11, 0x4, R12 ;  /* 0x000000040b2a7825 */ /* 0x001fce00078e020c */
[----:B------:R-:W0:Y:S01]  /*0660*/  LDC.64 R32, c[0x0][0x3a8] ;  /* 0x0000ea00ff207b82 */ /* 0x000e220000000a00 */
[----:B-1----:R-:W-:-:S04]  /*0670*/  IMAD.WIDE R16, R10, 0x4, R30 ;  /* 0x000000040a107825 */ /* 0x002fc800078e021e */
[--C-:B------:R-:W-:Y:S01]  /*0680*/  IMAD.WIDE R22, R23, 0x4, R30.reuse ;  /* 0x0000000417167825 */ /* 0x100fe200078e021e */
[----:B------:R-:W-:Y:S02]  /*0690*/  STG.E desc[UR4][R16.64+0x18], R8 ;  /* 0x0000180810007986 */ /* 0x000fe4000c101904 */
[----:B------:R-:W1:Y:S01]  /*06a0*/  LDC.64 R28, c[0x0][0x3b0] ;  /* 0x0000ec00ff1c7b82 */ /* 0x000e620000000a00 */
[----:B------:R-:W-:Y:S01]  /*06b0*/  IMAD.WIDE R44, R45, 0x4, R30 ;  /* 0x000000042d2c7825 */ /* 0x000fe200078e021e */
[----:B------:R-:W-:Y:S03]  /*06c0*/  STG.E desc[UR4][R22.64], R8 ;  /* 0x0000000816007986 */ /* 0x000fe6000c101904 */
[C---:B--2---:R-:W-:Y:S01]  /*06d0*/  IMAD.WIDE R20, R11.reuse, 0x4, R20 ;  /* 0x000000040b147825 */ /* 0x044fe200078e0214 */
[----:B------:R2:W-:Y:S02]  /*06e0*/  STG.E desc[UR4][R44.64], R8 ;  /* 0x000000082c007986 */ /* 0x0005e4000c101904 */
[----:B------:R-:W4:Y:S01]  /*06f0*/  LDC.64 R26, c[0x0][0x3b8] ;  /* 0x0000ee00ff1a7b82 */ /* 0x000f220000000a00 */
[C---:B---3--:R-:W-:Y:S01]  /*0700*/  IMAD.WIDE R34, R11.reuse, 0x4, R34 ;  /* 0x000000040b227825 */ /* 0x048fe200078e0222 */
[----:B------:R-:W-:Y:S03]  /*0710*/  STG.E desc[UR4][R16.64+0x1c], R8 ;  /* 0x00001c0810007986 */ /* 0x000fe6000c101904 */
[----:B------:R-:W-:Y:S01]  /*0720*/  IMAD.WIDE R30, R36, 0x4, R30 ;  /* 0x00000004241e7825 */ /* 0x000fe200078e021e */
[----:B------:R3:W-:Y:S01]  /*0730*/  STG.E desc[UR4][R42.64], R38 ;  /* 0x000000262a007986 */ /* 0x0007e2000c101904 */
[----:B------:R-:W-:Y:S01]  /*0740*/  MOV R36, 0x3f4ccccd ;  /* 0x3f4ccccd00247802 */ /* 0x000fe20000000f00 */
[----:B------:R-:W5:Y:S01]  /*0750*/  LDC.64 R14, c[0x0][0x3c0] ;  /* 0x0000f000ff0e7b82 */ /* 0x000f620000000a00 */
[----:B0-----:R-:W-:Y:S01]  /*0760*/  IMAD.WIDE R32, R11, 0x4, R32 ;  /* 0x000000040b207825 */ /* 0x001fe200078e0220 */
[----:B--2---:R-:W-:Y:S01]  /*0770*/  MOV R45, 0x3f333333 ;  /* 0x3f333333002d7802 */ /* 0x004fe20000000f00 */
[----:B------:R0:W-:Y:S02]  /*0780*/  STG.E desc[UR4][R20.64], R41 ;  /* 0x0000002914007986 */ /* 0x0001e4000c101904 */
[----:B------:R-:W-:-:S02]  /*0790*/  IMAD.WIDE R22, R4, 0x4, R22 ;  /* 0x0000000404167825 */ /* 0x000fc400078e0216 */
[----:B------:R2:W-:Y:S01]  /*07a0*/  STG.E desc[UR4][R34.64], R39 ;  /* 0x0000002722007986 */ /* 0x0005e2000c101904 */
[----:B------:R-:W2:Y:S01]  /*07b0*/  LDC.64 R12, c[0x0][0x3c8] ;  /* 0x0000f200ff0c7b82 */ /* 0x000ea20000000a00 */
[C---:B-1----:R-:W-:Y:S01]  /*07c0*/  IMAD.WIDE R28, R11.reuse, 0x4, R28 ;  /* 0x000000040b1c7825 */ /* 0x042fe200078e021c */
[----:B---3--:R-:W-:Y:S01]  /*07d0*/  MOV R38, 0x3f666666 ;  /* 0x3f66666600267802 */ /* 0x008fe20000000f00 */
[----:B------:R1:W-:Y:S02]  /*07e0*/  STG.E desc[UR4][R32.64], R37 ;  /* 0x0000002520007986 */ /* 0x0003e4000c101904 */
[----:B------:R-:W-:Y:S01]  /*07f0*/  IMAD.MOV.U32 R43, RZ, RZ, 0x3f19999a ;  /* 0x3f19999aff2b7424 */ /* 0x000fe200078e00ff */
[----:B0-----:R-:W-:Y:S02]  /*0800*/  MOV R21, 0x3f8ccccd ;  /* 0x3f8ccccd00157802 */ /* 0x001fe40000000f00 */
[----:B------:R-:W0:Y:S01]  /*0810*/  LDC.64 R24, c[0x0][0x3d0] ;  /* 0x0000f400ff187b82 */ /* 0x000e220000000a00 */
[C---:B----4-:R-:W-:Y:S01]  /*0820*/  IMAD.WIDE R26, R11.reuse, 0x4, R26 ;  /* 0x000000040b1a7825 */ /* 0x050fe200078e021a */
[----:B------:R1:W-:Y:S04]  /*0830*/  STG.E desc[UR4][R28.64], R43 ;  /* 0x0000002b1c007986 */ /* 0x0003e8000c101904 */
[----:B------:R1:W-:Y:S02]  /*0840*/  STG.E desc[UR4][R26.64], R45 ;  /* 0x0000002d1a007986 */ /* 0x0003e4000c101904 */
[----:B------:R-:W3:Y:S01]  /*0850*/  LDC.64 R18, c[0x0][0x388] ;  /* 0x0000e200ff127b82 */ /* 0x000ee20000000a00 */
[----:B-----5:R-:W-:-:S05]  /*0860*/  IMAD.WIDE R14, R11, 0x4, R14 ;  /* 0x000000040b0e7825 */ /* 0x020fca00078e020e */
[----:B------:R1:W-:Y:S01]  /*0870*/  STG.E desc[UR4][R14.64], R36 ;  /* 0x000000240e007986 */ /* 0x0003e2000c101904 */
[----:B--2---:R-:W-:-:S05]  /*0880*/  IMAD.WIDE R12, R11, 0x4, R12 ;  /* 0x000000040b0c7825 */ /* 0x004fca00078e020c */
[----:B------:R1:W-:Y:S01]  /*0890*/  STG.E desc[UR4][R12.64], R38 ;  /* 0x000000260c007986 */ /* 0x0003e2000c101904 */
[----:B0-----:R-:W-:-:S04]  /*08a0*/  IMAD.WIDE R24, R11, 0x4, R24 ;  /* 0x000000040b187825 */ /* 0x001fc800078e0218 */
[----:B------:R-:W-:Y:S02]  /*08b0*/  IMAD.MOV.U32 R11, RZ, RZ, 0x3f800000 ;  /* 0x3f800000ff0b7424 */ /* 0x000fe400078e00ff */
[----:B---3--:R-:W-:-:S03]  /*08c0*/  IMAD.WIDE R18, R10, 0x4, R18 ;  /* 0x000000040a127825 */ /* 0x008fc600078e0212 */
[----:B------:R1:W-:Y:S01]  /*08d0*/  STG.E desc[UR4][R24.64], R11 ;  /* 0x0000000b18007986 */ /* 0x0003e2000c101904 */
[----:B------:R-:W-:-:S03]  /*08e0*/  MOV R10, R9 ;  /* 0x00000009000a7202 */ /* 0x000fc60000000f00 */
[----:B------:R1:W-:Y:S04]  /*08f0*/  STG.E desc[UR4][R30.64], R8 ;  /* 0x000000081e007986 */ /* 0x0003e8000c101904 */
[----:B------:R1:W-:Y:S04]  /*0900*/  STG.E desc[UR4][R22.64], R8 ;  /* 0x0000000816007986 */ /* 0x0003e8000c101904 */
[----:B------:R1:W-:Y:S04]  /*0910*/  STG.E desc[UR4][R16.64+0x20], R8 ;  /* 0x0000200810007986 */ /* 0x0003e8000c101904 */
[----:B------:R1:W-:Y:S02]  /*0920*/  STG.E desc[UR4][R18.64+0x1c], R21 ;  /* 0x00001c1512007986 */ /* 0x0003e4000c101904 */
.L_x_1:
[----:B------:R-:W-:Y:S05]  /*0930*/  BSYNC.RECONVERGENT B0 ;  /* 0x0000000000007941 */ /* 0x000fea0003800200 */
.L_x_0:
[----:B------:R-:W-:Y:S05]  /*0940*/  @P1 EXIT ;  /* 0x000000000000194d */ /* 0x000fea0003800000 */
.L_x_2:
[----:B01----:R-:W0:Y:S01]  /*0950*/  LDC.64 R16, c[0x0][0x380] ;  /* 0x0000e000ff107b82 */ /* 0x003e220000000a00 */
[----:B------:R-:W-:Y:S01]  /*0960*/  IADD3 R38, PT, PT, R5, R10, RZ ;  /* 0x0000000a05267210 */ /* 0x000fe20007ffe0ff */
[----:B------:R-:W-:Y:S01]  /*0970*/  IMAD.MOV.U32 R11, RZ, RZ, 0x3dcccccd ;  /* 0x3dcccccdff0b7424 */ /* 0x000fe200078e00ff */
[----:B------:R-:W-:Y:S01]  /*0980*/  MOV R41, 0x3e4ccccd ;  /* 0x3e4ccccd00297802 */ /* 0x000fe20000000f00 */
[----:B------:R-:W-:Y:S01]  /*0990*/  HFMA2 R43, -RZ, RZ, 1.6494140625, -0.002735137939453125 ;  /* 0x3e99999aff2b7431 */ /* 0x000fe200000001ff */
[C---:B------:R-:W-:Y:S01]  /*09a0*/  IADD3 R8, PT, PT, R38.reuse, 0x6, RZ ;  /* 0x0000000626087810 */ /* 0x040fe20007ffe0ff */
[----:B------:R-:W-:Y:S01]  /*09b0*/  IMAD.MOV.U32 R40, RZ, RZ, 0x3f000000 ;  /* 0x3f000000ff287424 */ /* 0x000fe200078e00ff */
[----:B------:R-:W-:Y:S01]  /*09c0*/  IADD3 R19, PT, PT, R38, 0x7, R3 ;  /* 0x0000000726137810 */ /* 0x000fe20007ffe003 */
[----:B------:R-:W1:Y:S01]  /*09d0*/  LDC.64 R20, c[0x0][0x390] ;  /* 0x0000e400ff147b82 */ /* 0x000e620000000a00 */
[-C--:B------:R-:W-:Y:S01]  /*09e0*/  IADD3 R9, PT, PT, R6, R8.reuse, RZ ;  /* 0x0000000806097210 */ /* 0x080fe20007ffe0ff */
[----:B------:R-:W-:Y:S01]  /*09f0*/  HFMA2 R42, -RZ, RZ, 1.82421875, -19.203125 ;  /* 0x3f4ccccdff2a7431 */ /* 0x000fe200000001ff */
[----:B------:R-:W-:-:S02]  /*0a00*/  IADD3 R39, PT, PT, R7, R8, RZ ;  /* 0x0000000807277210 */ /* 0x000fc40007ffe0ff */
[----:B------:R-:W-:Y:S02]  /*0a10*/  MOV R45, 0x3ecccccd ;  /* 0x3ecccccd002d7802 */ /* 0x000fe40000000f00 */
[----:B------:R-:W-:Y:S01]  /*0a20*/  MOV R44, 0x3f333333 ;  /* 0x3f333333002c7802 */ /* 0x000fe20000000f00 */
[----:B------:R-:W2:Y:S01]  /*0a30*/  LDC.64 R36, c[0x0][0x398] ;  /* 0x0000e600ff247b82 */ /* 0x000ea20000000a00 */
[----:B------:R-:W-:-:S04]  /*0a40*/  IADD3 R10, PT, PT, R10, 0x2, RZ ;  /* 0x000000020a0a7810 */ /* 0x000fc80007ffe0ff */
[----:B------:R-:W-:-:S03]  /*0a50*/  ISETP.GE.AND P0, PT, R10, R2, PT ;  /* 0x000000020a00720c */ /* 0x000fc60003f06270 */
[----:B------:R-:W3:Y:S01]  /*0a60*/  LDC.64 R34, c[0x0][0x3a0] ;  /* 0x0000e800ff227b82 */ /* 0x000ee20000000a00 */
[----:B0-----:R-:W-:-:S04]  /*0a70*/  IMAD.WIDE R14, R38, 0x4, R16 ;  /* 0x00000004260e7825 */ /* 0x001fc800078e0210 */
[--C-:B------:R-:W-:Y:S01]  /*0a80*/  IMAD.WIDE R18, R19, 0x4, R16.reuse ;  /* 0x0000000413127825 */ /* 0x100fe200078e0210 */
[----:B------:R-:W-:Y:S02]  /*0a90*/  STG.E desc[UR4][R14.64+0x18], R11 ;  /* 0x0000180b0e007986 */ /* 0x000fe4000c101904 */
[----:B------:R-:W0:Y:S01]  /*0aa0*/  LDC.64 R28, c[0x0][0x3a8] ;  /* 0x0000ea00ff1c7b82 */ /* 0x000e220000000a00 */
[----:B------:R-:W-:-:S04]  /*0ab0*/  IMAD.WIDE R8, R9, 0x4, R16 ;  /* 0x0000000409087825 */ /* 0x000fc800078e0210 */
[----:B------:R-:W-:Y:S01]  /*0ac0*/  IMAD.WIDE R16, R39, 0x4, R16 ;  /* 0x0000000427107825 */ /* 0x000fe200078e0210 */
[----:B------:R-:W-:Y:S02]  /*0ad0*/  STG.E desc[UR4][R8.64], R11 ;  /* 0x0000000b08007986 */ /* 0x000fe4000c101904 */
[----:B------:R-:W4:Y:S01]  /*0ae0*/  LDC.64 R26, c[0x0][0x3b0] ;  /* 0x0000ec00ff1a7b82 */ /* 0x000f220000000a00 */
[----:B------:R-:W-:Y:S01]  /*0af0*/  IMAD.IADD R39, R0, 0x1, R39 ;  /* 0x0000000100277824 */ /* 0x000fe200078e0227 */
[----:B------:R-:W-:Y:S03]  /*0b00*/  STG.E desc[UR4][R16.64], R11 ;  /* 0x0000000b10007986 */ /* 0x000fe6000c101904 */
[C---:B-1----:R-:W-:Y:S01]  /*0b10*/  IMAD.WIDE R20, R39.reuse, 0x4, R20 ;  /* 0x0000000427147825 */ /* 0x042fe200078e0214 */
[----:B------:R-:W-:Y:S02]  /*0b20*/  STG.E desc[UR4][R14.64+0x1c], R11 ;  /* 0x00001c0b0e007986 */ /* 0x000fe4000c101904 */
[----:B------:R-:W1:Y:S01]  /*0b30*/  LDC.64 R12, c[0x0][0x3b8] ;  /* 0x0000ee00ff0c7b82 */ /* 0x000e620000000a00 */
[C---:B--2---:R-:W-:Y:S01]  /*0b40*/  IMAD.WIDE R36, R39.reuse, 0x4, R36 ;  /* 0x0000000427247825 */ /* 0x044fe200078e0224 */
[----:B------:R2:W-:Y:S03]  /*0b50*/  STG.E desc[UR4][R20.64], R41 ;  /* 0x0000002914007986 */ /* 0x0005e6000c101904 */
[C---:B---3--:R-:W-:Y:S01]  /*0b60*/  IMAD.WIDE R34, R39.reuse, 0x4, R34 ;  /* 0x0000000427227825 */ /* 0x048fe200078e0222 */
[----:B------:R3:W-:Y:S02]  /*0b70*/  STG.E desc[UR4][R36.64], R43 ;  /* 0x0000002b24007986 */ /* 0x0007e4000c101904 */
[----:B------:R-:W5:Y:S01]  /*0b80*/  LDC.64 R30, c[0x0][0x3c0] ;  /* 0x0000f000ff1e7b82 */ /* 0x000f620000000a00 */
[C---:B0-----:R-:W-:Y:S01]  /*0b90*/  IMAD.WIDE R28, R39.reuse, 0x4, R28 ;  /* 0x00000004271c7825 */ /* 0x041fe200078e021c */
[----:B------:R0:W-:Y:S03]  /*0ba0*/  STG.E desc[UR4][R34.64], R45 ;  /* 0x0000002d22007986 */ /* 0x0001e6000c101904 */
[----:B--2---:R-:W-:Y:S01]  /*0bb0*/  HFMA2 R41, -RZ, RZ, 1.7744140625, -0.002735137939453125 ;  /* 0x3f19999aff297431 */ /* 0x004fe200000001ff */
[----:B------:R2:W-:Y:S02]  /*0bc0*/  STG.E desc[UR4][R28.64], R40 ;  /* 0x000000281c007986 */ /* 0x0005e4000c101904 */
[----:B------:R-:W5:Y:S01]  /*0bd0*/  LDC.64 R32, c[0x0][0x3c8] ;  /* 0x0000f200ff207b82 */ /* 0x000f620000000a00 */
[----:B----4-:R-:W-:-:S04]  /*0be0*/  IMAD.WIDE R26, R39, 0x4, R26 ;  /* 0x00000004271a7825 */ /* 0x010fc800078e021a */
[----:B---3--:R-:W-:Y:S01]  /*0bf0*/  HFMA2 R43, -RZ, RZ, 1.88671875, -19.203125 ;  /* 0x3f8ccccdff2b7431 */ /* 0x008fe200000001ff */
[----:B0-----:R-:W-:Y:S01]  /*0c00*/  MOV R45, 0x3f800000 ;  /* 0x3f800000002d7802 */ /* 0x001fe20000000f00 */
[----:B------:R-:W-:Y:S01]  /*0c10*/  STG.E desc[UR4][R26.64], R41 ;  /* 0x000000291a007986 */ /* 0x000fe2000c101904 */
[----:B------:R-:W0:Y:S01]  /*0c20*/  LDC.64 R24, c[0x0][0x3d0] ;  /* 0x0000f400ff187b82 */ /* 0x000e220000000a00 */
[----:B-1----:R-:W-:-:S04]  /*0c30*/  IMAD.WIDE R12, R39, 0x4, R12 ;  /* 0x00000004270c7825 */ /* 0x002fc800078e020c */
[----:B--2---:R-:W-:Y:S01]  /*0c40*/  IMAD.MOV.U32 R40, RZ, RZ, 0x3f666666 ;  /* 0x3f666666ff287424 */ /* 0x004fe200078e00ff */
[----:B------:R-:W-:Y:S02]  /*0c50*/  STG.E desc[UR4][R12.64], R44 ;  /* 0x0000002c0c007986 */ /* 0x000fe4000c101904 */
[----:B------:R-:W1:Y:S01]  /*0c60*/  LDC.64 R22, c[0x0][0x388] ;  /* 0x0000e200ff167b82 */ /* 0x000e620000000a00 */
[----:B-----5:R-:W-:-:S05]  /*0c70*/  IMAD.WIDE R30, R39, 0x4, R30 ;  /* 0x00000004271e7825 */ /* 0x020fca00078e021e */
[----:B------:R-:W-:Y:S01]  /*0c80*/  STG.E desc[UR4][R30.64], R42 ;  /* 0x0000002a1e007986 */ /* 0x000fe2000c101904 */
[----:B------:R-:W-:-:S05]  /*0c90*/  IMAD.WIDE R32, R39, 0x4, R32 ;  /* 0x0000000427207825 */ /* 0x000fca00078e0220 */
[----:B------:R-:W-:Y:S01]  /*0ca0*/  STG.E desc[UR4][R32.64], R40 ;  /* 0x0000002820007986 */ /* 0x000fe2000c101904 */
[----:B0-----:R-:W-:-:S05]  /*0cb0*/  IMAD.WIDE R24, R39, 0x4, R24 ;  /* 0x0000000427187825 */ /* 0x001fca00078e0218 */
[----:B------:R-:W-:Y:S01]  /*0cc0*/  STG.E desc[UR4][R24.64], R45 ;  /* 0x0000002d18007986 */ /* 0x000fe2000c101904 */
[----:B-1----:R-:W-:-:S03]  /*0cd0*/  IMAD.WIDE R22, R38, 0x4, R22 ;  /* 0x0000000426167825 */ /* 0x002fc600078e0216 */
[----:B------:R-:W-:Y:S01]  /*0ce0*/  STG.E desc[UR4][R18.64], R11 ;  /* 0x0000000b12007986 */ /* 0x000fe2000c101904 */
[----:B------:R-:W-:-:S05]  /*0cf0*/  IMAD.WIDE R38, R4, 0x4, R8 ;  /* 0x0000000404267825 */ /* 0x000fca00078e0208 */
[----:B------:R-:W-:Y:S04]  /*0d00*/  STG.E desc[UR4][R38.64], R11 ;  /* 0x0000000b26007986 */ /* 0x000fe8000c101904 */
[----:B------:R-:W-:Y:S04]  /*0d10*/  STG.E desc[UR4][R14.64+0x20], R11 ;  /* 0x0000200b0e007986 */ /* 0x000fe8000c101904 */
[----:B------:R-:W-:Y:S04]  /*0d20*/  STG.E desc[UR4][R22.64+0x1c], R43 ;  /* 0x00001c2b16007986 */ /* 0x000fe8000c101904 */
[----:B------:R-:W-:Y:S04]  /*0d30*/  STG.E desc[UR4][R14.64+0x1c], R11 ;  /* 0x00001c0b0e007986 */ /* 0x000fe8000c101904 */
[----:B------:R0:W-:Y:S04]  /*0d40*/  STG.E desc[UR4][R8.64+0x4], R11 ;  /* 0x0000040b08007986 */ /* 0x0001e8000c101904 */
[----:B------:R1:W-:Y:S04]  /*0d50*/  STG.E desc[UR4][R16.64+0x4], R11 ;  /* 0x0000040b10007986 */ /* 0x0003e8000c101904 */
[----:B------:R-:W-:Y:S01]  /*0d60*/  STG.E desc[UR4][R14.64+0x20], R11 ;  /* 0x0000200b0e007986 */ /* 0x000fe2000c101904 */
[----:B0-----:R-:W-:Y:S01]  /*0d70*/  MOV R9, 0x3e4ccccd ;  /* 0x3e4ccccd00097802 */ /* 0x001fe20000000f00 */
[----:B-1----:R-:W-:-:S04]  /*0d80*/  IMAD.MOV.U32 R17, RZ, RZ, 0x3e99999a ;  /* 0x3e99999aff117424 */ /* 0x002fc800078e00ff */
[----:B------:R0:W-:Y:S04]  /*0d90*/  STG.E desc[UR4][R20.64+0x4], R9 ;  /* 0x0000040914007986 */ /* 0x0001e8000c101904 */
[----:B------:R1:W-:Y:S01]  /*0da0*/  STG.E desc[UR4][R36.64+0x4], R17 ;  /* 0x0000041124007986 */ /* 0x0003e2000c101904 */
[----:B0-----:R-:W-:Y:S01]  /*0db0*/  HFMA2 R21, -RZ, RZ, 1.69921875, -19.203125 ;  /* 0x3ecccccdff157431 */ /* 0x001fe200000001ff */
[----:B-1----:R-:W-:-:S04]  /*0dc0*/  MOV R37, 0x3f000000 ;  /* 0x3f00000000257802 */ /* 0x002fc80000000f00 */
[----:B------:R0:W-:Y:S04]  /*0dd0*/  STG.E desc[UR4][R34.64+0x4], R21 ;  /* 0x0000041522007986 */ /* 0x0001e8000c101904 */
        /* <DEDUP_REMOVED lines=9> */
[----:B------:R0:W-:Y:S01]  /*0e70*/  STG.E desc[UR4][R22.64+0x20], R43 ;  /* 0x0000202b16007986 */ /* 0x0001e2000c101904 */
[----:B------:R-:W-:Y:S05]  /*0e80*/  @!P0 BRA `(.L_x_2) ;  /* 0xfffffff800b08947 */ /* 0x000fea000383ffff */
[----:B------:R-:W-:Y:S05]  /*0e90*/  EXIT ;  /* 0x000000000000794d */ /* 0x000fea0003800000 */
.L_x_3:
[----:B------:R-:W-:-:S00]  /*0ea0*/  BRA `(.L_x_3) ;  /* 0xfffffffc00fc7947 */ /* 0x000fc0000383ffff */
[----:B------:R-:W-:-:S00]  /*0eb0*/  NOP ;  /* 0x0000000000007918 */ /* 0x000fc00000000000 */
        /* <DEDUP_REMOVED lines=12> */
.L_x_8:


//--------------------- .text._Z12hyperthermiaPPfS_S_S_S_S_S_S_S_S_S_S_iiiiiii --------------------------
	.section	.text._Z12hyperthermiaPPfS_S_S_S_S_S_S_S_S_S_S_iiiiiii,"ax",@progbits
	.align	128
        .global         _Z12hyperthermiaPPfS_S_S_S_S_S_S_S_S_S_S_iiiiiii
        .type           _Z12hyperthermiaPPfS_S_S_S_S_S_S_S_S_S_S_iiiiiii,@function
        .size           _Z12hyperthermiaPPfS_S_S_S_S_S_S_S_S_S_S_iiiiiii,(.L_x_9 - _Z12hyperthermiaPPfS_S_S_S_S_S_S_S_S_S_S_iiiiiii)
        .other          _Z12hyperthermiaPPfS_S_S_S_S_S_S_S_S_S_S_iiiiiii,@"STO_CUDA_ENTRY STV_DEFAULT"
_Z12hyperthermiaPPfS_S_S_S_S_S_S_S_S_S_S_iiiiiii:
.text._Z12hyperthermiaPPfS_S_S_S_S_S_S_S_S_S_S_iiiiiii:
[----:B------:R-:W-:Y:S01]  /*0000*/  LDC R1, c[0x0][0x37c] ;  /* 0x0000df00ff017b82 */ /* 0x000fe20000000800 */
[----:B------:R-:W0:Y:S07]  /*0010*/  LDCU UR4, c[0x0][0x368] ;  /* 0x00006d00ff0477ac */ /* 0x000e2e0008000800 */
[----:B------:R-:W1:Y:S01]  /*0020*/  LDC R4, c[0x0][0x3e8] ;  /* 0x0000fa00ff047b82 */ /* 0x000e620000000800 */
[----:B------:R-:W2:Y:S07]  /*0030*/  LDCU UR5, c[0x0][0x360] ;  /* 0x00006c00ff0577ac */ /* 0x000eae0008000800 */
[----:B------:R-:W3:Y:S01]  /*0040*/  LDC R8, c[0x0][0x3f8] ;  /* 0x0000fe00ff087b82 */ /* 0x000ee20000000800 */
[----:B0-----:R-:W0:Y:S01]  /*0050*/  I2F.U32.RP R0, UR4 ;  /* 0x0000000400007d06 */ /* 0x001e220008209000 */
[----:B------:R-:W-:-:S07]  /*0060*/  ISETP.NE.U32.AND P2, PT, RZ, UR4, PT ;  /* 0x00000004ff007c0c */ /* 0x000fce000bf45070 */
[----:B0-----:R-:W0:Y:S01]  /*0070*/  MUFU.RCP R0, R0 ;  /* 0x0000000000007308 */ /* 0x001e220000001000 */
[----:B---3--:R-:W-:Y:S02]  /*0080*/  ISETP.GE.AND P3, PT, R8, 0x1, PT ;  /* 0x000000010800780c */ /* 0x008fe40003f66270 */
[----:B0-----:R-:W-:-:S05]  /*0090*/  IADD3 R2, PT, PT, R0, 0xffffffe, RZ ;  /* 0x0ffffffe00027810 */ /* 0x001fca0007ffe0ff */
[----:B------:R0:W3:Y:S02]  /*00a0*/  F2I.FTZ.U32.TRUNC.NTZ R3, R2 ;  /* 0x0000000200037305 */ /* 0x0000e4000021f000 */
[----:B0-----:R-:W-:Y:S01]  /*00b0*/  HFMA2 R2, -RZ, RZ, 0, 0 ;  /* 0x00000000ff027431 */ /* 0x001fe200000001ff */
[----:B---3--:R-:W-:-:S05]  /*00c0*/  IADD3 R5, PT, PT, RZ, -R3, RZ ;  /* 0x80000003ff057210 */ /* 0x008fca0007ffe0ff */
[----:B------:R-:W-:-:S04]  /*00d0*/  IMAD R5, R5, UR4, RZ ;  /* 0x0000000405057c24 */ /* 0x000fc8000f8e02ff */
[----:B------:R-:W-:Y:S02]  /*00e0*/  IMAD.HI.U32 R3, R3, R5, R2 ;  /* 0x0000000503037227 */ /* 0x000fe400078e0002 */
[----:B------:R-:W2:Y:S04]  /*00f0*/  S2R R2, SR_CTAID.X ;  /* 0x0000000000027919 */ /* 0x000ea80000002500 */
[----:B-1----:R-:W-:-:S05]  /*0100*/  IMAD.HI.U32 R6, R3, R4, RZ ;  /* 0x0000000403067227 */ /* 0x002fca00078e00ff */
[----:B------:R-:W-:-:S05]  /*0110*/  IADD3 R3, PT, PT, -R6, RZ, RZ ;  /* 0x000000ff06037210 */ /* 0x000fca0007ffe1ff */
[----:B------:R-:W-:Y:S02]  /*0120*/  IMAD R0, R3, UR4, R4 ;  /* 0x0000000403007c24 */ /* 0x000fe4000f8e0204 */
[----:B------:R-:W2:Y:S03]  /*0130*/  S2R R3, SR_TID.X ;  /* 0x0000000000037919 */ /* 0x000ea60000002100 */
[----:B------:R-:W-:-:S13]  /*0140*/  ISETP.GE.U32.AND P0, PT, R0, UR4, PT ;  /* 0x0000000400007c0c */ /* 0x000fda000bf06070 */
[----:B------:R-:W-:Y:S02]  /*0150*/  @P0 IADD3 R0, PT, PT, R0, -UR4, RZ ;  /* 0x8000000400000c10 */ /* 0x000fe4000fffe0ff */
[----:B------:R-:W-:Y:S02]  /*0160*/  @P0 IADD3 R6, PT, PT, R6, 0x1, RZ ;  /* 0x0000000106060810 */ /* 0x000fe40007ffe0ff */
[----:B------:R-:W-:Y:S01]  /*0170*/  ISETP.GE.U32.AND P1, PT, R0, UR4, PT ;  /* 0x0000000400007c0c */ /* 0x000fe2000bf26070 */
[----:B--2---:R-:W-:-:S12]  /*0180*/  IMAD R0, R2, UR5, R3 ;  /* 0x0000000502007c24 */ /* 0x004fd8000f8e0203 */
[----:B------:R-:W-:Y:S02]  /*0190*/  @P1 IADD3 R6, PT, PT, R6, 0x1, RZ ;  /* 0x0000000106061810 */ /* 0x000fe40007ffe0ff */
[----:B------:R-:W-:Y:S01]  /*01a0*/  @!P2 LOP3.LUT R6, RZ, UR4, RZ, 0x33, !PT ;  /* 0x00000004ff06ac12 */ /* 0x000fe2000f8e33ff */
[----:B------:R-:W-:Y:S06]  /*01b0*/  @!P3 EXIT ;  /* 0x000000000000b94d */ /* 0x000fec0003800000 */
[----:B------:R-:W0:Y:S01]  /*01c0*/  I2F.U32.RP R4, R6 ;  /* 0x0000000600047306 */ /* 0x000e220000209000 */
[----:B------:R-:W1:Y:S01]  /*01d0*/  S2UR UR5, SR_CTAID.Y ;  /* 0x00000000000579c3 */ /* 0x000e620000002600 */
[----:B------:R-:W-:Y:S01]  /*01e0*/  IADD3 R5, PT, PT, RZ, -R6, RZ ;  /* 0x80000006ff057210 */ /* 0x000fe20007ffe0ff */
[----:B------:R-:W2:Y:S01]  /*01f0*/  S2R R9, SR_TID.Y ;  /* 0x0000000000097919 */ /* 0x000ea20000002200 */
[----:B------:R-:W-:Y:S01]  /*0200*/  ISETP.NE.U32.AND P2, PT, R6, RZ, PT ;  /* 0x000000ff0600720c */ /* 0x000fe20003f45070 */
[----:B------:R-:W2:Y:S01]  /*0210*/  LDCU UR6, c[0x0][0x364] ;  /* 0x00006c80ff0677ac */ /* 0x000ea20008000800 */
[----:B------:R-:W-:Y:S01]  /*0220*/  MOV R12, 0xfffffffe ;  /* 0xfffffffe000c7802 */ /* 0x000fe20000000f00 */
[----:B------:R-:W-:Y:S01]  /*0230*/  BSSY.RECONVERGENT B0, `(.L_x_4) ;  /* 0x0000075000007945 */ /* 0x000fe20003800200 */
[----:B0-----:R-:W0:Y:S02]  /*0240*/  MUFU.RCP R4, R4 ;  /* 0x0000000400047308 */ /* 0x001e240000001000 */
[----:B0-----:R-:W-:-:S06]  /*0250*/  IADD3 R2, PT, PT, R4, 0xffffffe, RZ ;  /* 0x0ffffffe04027810 */ /* 0x001fcc0007ffe0ff */
[----:B------:R0:W3:Y:S02]  /*0260*/  F2I.FTZ.U32.TRUNC.NTZ R3, R2 ;  /* 0x0000000200037305 */ /* 0x0000e4000021f000 */
[----:B0-----:R-:W-:Y:S01]  /*0270*/  MOV R2, RZ ;  /* 0x000000ff00027202 */ /* 0x001fe20000000f00 */
[----:B---3--:R-:W-:-:S04]  /*0280*/  IMAD R5, R5, R3, RZ ;  /* 0x0000000305057224 */ /* 0x008fc800078e02ff */
[----:B------:R-:W-:Y:S02]  /*0290*/  IMAD.HI.U32 R3, R3, R5, R2 ;  /* 0x0000000503037227 */ /* 0x000fe400078e0002 */
[----:B------:R-:W0:Y:S01]  /*02a0*/  S2R R2, SR_TID.Z ;  /* 0x0000000000027919 */ /* 0x000e220000002300 */
[----:B------:R-:W3:Y:S03]  /*02b0*/  LDC.64 R4, c[0x0][0x3e0] ;  /* 0x0000f800ff047b82 */ /* 0x000ee60000000a00 */
[----:B-1----:R-:W-:-:S05]  /*02c0*/  IMAD.HI.U32 R7, R3, UR5, RZ ;  /* 0x0000000503077c27 */ /* 0x002fca000f8e00ff */
[----:B------:R-:W-:-:S05]  /*02d0*/  IADD3 R3, PT, PT, -R7, RZ, RZ ;  /* 0x000000ff07037210 */ /* 0x000fca0007ffe1ff */
[----:B------:R-:W-:-:S05]  /*02e0*/  IMAD R3, R6, R3, UR5 ;  /* 0x0000000506037e24 */ /* 0x000fca000f8e0203 */
[----:B------:R-:W-:Y:S02]  /*02f0*/  ISETP.GE.U32.AND P0, PT, R3, R6, PT ;  /* 0x000000060300720c */ /* 0x000fe40003f06070 */
[----:B---3--:R-:W-:-:S11]  /*0300*/  SHF.L.U32 R13, R4, 0x1, RZ ;  /* 0x00000001040d7819 */ /* 0x008fd600000006ff */
[----:B------:R-:W-:Y:S02]  /*0310*/  @P0 IADD3 R3, PT, PT, -R6, R3, RZ ;  /* 0x0000000306030210 */ /* 0x000fe40007ffe1ff */
[----:B------:R-:W-:Y:S02]  /*0320*/  @P0 IADD3 R7, PT, PT, R7, 0x1, RZ ;  /* 0x0000000107070810 */ /* 0x000fe40007ffe0ff */
[----:B------:R-:W-:Y:S01]  /*0330*/  ISETP.GE.U32.AND P1, PT, R3, R6, PT ;  /* 0x000000060300720c */ /* 0x000fe20003f26070 */
[----:B------:R-:W-:-:S05]  /*0340*/  IMAD R3, R0, R8, RZ ;  /* 0x0000000800037224 */ /* 0x000fca00078e02ff */
[C---:B------:R-:W-:Y:S02]  /*0350*/  IADD3 R0, PT, PT, R3.reuse, R8, RZ ;  /* 0x0000000803007210 */ /* 0x040fe40007ffe0ff */
[----:B------:R-:W-:-:S05]  /*0360*/  IADD3 R31, PT, PT, R3, 0x1, RZ ;  /* 0x00000001031f7810 */ /* 0x000fca0007ffe0ff */
[----:B------:R-:W-:Y:S02]  /*0370*/  @P1 IADD3 R7, PT, PT, R7, 0x1, RZ ;  /* 0x0000000107071810 */ /* 0x000fe40007ffe0ff */
[----:B------:R-:W-:Y:S02]  /*0380*/  @!P2 LOP3.LUT R7, RZ, R6, RZ, 0x33, !PT ;  /* 0x00000006ff07a212 */ /* 0x000fe400078e33ff */
[----:B------:R-:W-:Y:S02]  /*0390*/  ISETP.GE.AND P1, PT, R31, R0, PT ;  /* 0x000000001f00720c */ /* 0x000fe40003f26270 */
[C---:B------:R-:W-:Y:S01]  /*03a0*/  IADD3 R11, PT, PT, -R7.reuse, RZ, RZ ;  /* 0x000000ff070b7210 */ /* 0x040fe20007ffe1ff */
[----:B0-----:R-:W-:Y:S01]  /*03b0*/  IMAD R7, R7, UR4, R2 ;  /* 0x0000000407077c24 */ /* 0x001fe2000f8e0202 */
[----:B------:R-:W-:-:S03]  /*03c0*/  VIMNMX R2, PT, PT, R0, R31, !PT ;  /* 0x0000001f00027248 */ /* 0x000fc60007fe0100 */
[----:B------:R-:W-:Y:S01]  /*03d0*/  IMAD R6, R6, R11, UR5 ;  /* 0x0000000506067e24 */ /* 0x000fe2000f8e020b */
[----:B------:R-:W-:Y:S01]  /*03e0*/  IADD3 R8, PT, PT, -R3, R2, RZ ;  /* 0x0000000203087210 */ /* 0x000fe20007ffe1ff */
[C---:B------:R-:W-:Y:S01]  /*03f0*/  IMAD R11, R7.reuse, R12, -0x3 ;  /* 0xfffffffd070b7424 */ /* 0x040fe200078e020c */
[CC--:B------:R-:W-:Y:S01]  /*0400*/  LEA R2, R7.reuse, R4.reuse, 0x1 ;  /* 0x0000000407027211 */ /* 0x0c0fe200078e08ff */
[----:B--2---:R-:W-:Y:S01]  /*0410*/  IMAD R6, R6, UR6, R9 ;  /* 0x0000000606067c24 */ /* 0x004fe2000f8e0209 */
[C---:B------:R-:W-:Y:S01]  /*0420*/  SHF.L.U32 R9, R7.reuse, 0x2, RZ ;  /* 0x0000000207097819 */ /* 0x040fe200000006ff */
[----:B------:R-:W0:Y:S01]  /*0430*/  LDCU.64 UR4, c[0x0][0x358] ;  /* 0x00006b00ff0477ac */ /* 0x000e220008000a00 */
[----:B------:R-:W-:Y:S01]  /*0440*/  IADD3 R10, PT, PT, -R2, -0x2, RZ ;  /* 0xfffffffe020a7810 */ /* 0x000fe20007ffe1ff */
[----:B------:R-:W-:Y:S01]  /*0450*/  IMAD R2, R7, R4, R4 ;  /* 0x0000000407027224 */ /* 0x000fe200078e0204 */
[----:B------:R-:W-:-:S03]  /*0460*/  LOP3.LUT R8, R8, 0x1, RZ, 0xc0, !PT ;  /* 0x0000000108087812 */ /* 0x000fc600078ec0ff */
[----:B------:R-:W-:Y:S01]  /*0470*/  IMAD R12, R10, R5, -R9 ;  /* 0x000000050a0c7224 */ /* 0x000fe200078e0a09 */
[----:B------:R-:W-:Y:S02]  /*0480*/  ISETP.NE.U32.AND P0, PT, R8, 0x1, PT ;  /* 0x000000010800780c */ /* 0x000fe40003f05070 */
[----:B------:R-:W-:Y:S01]  /*0490*/  LEA R8, R7, R6, 0x1 ;  /* 0x0000000607087211 */ /* 0x000fe200078e08ff */
[----:B------:R-:W-:Y:S01]  /*04a0*/  IMAD R11, R11, R4, R12 ;  /* 0x000000040b0b7224 */ /* 0x000fe200078e020c */
[----:B------:R-:W-:Y:S02]  /*04b0*/  LEA R7, R7, R2, 0x1 ;  /* 0x0000000207077211 */ /* 0x000fe400078e08ff */
[C---:B------:R-:W-:Y:S01]  /*04c0*/  LEA R10, R6.reuse, R9, 0x1 ;  /* 0x00000009060a7211 */ /* 0x040fe200078e08ff */
[----:B------:R-:W-:Y:S01]  /*04d0*/  IMAD R11, R6, -0x2, R11 ;  /* 0xfffffffe060b7824 */ /* 0x000fe200078e020b */
[----:B------:R-:W-:Y:S02]  /*04e0*/  IADD3 R9, PT, PT, R8, 0x3, RZ ;  /* 0x0000000308097810 */ /* 0x000fe40007ffe0ff */
[----:B------:R-:W-:-:S02]  /*04f0*/  IADD3 R12, PT, PT, -R4, -0x2, RZ ;  /* 0xfffffffe040c7810 */ /* 0x000fc40007ffe1ff */
[----:B------:R-:W-:Y:S01]  /*0500*/  IADD3 R2, PT, PT, R4, 0x2, RZ ;  /* 0x0000000204027810 */ /* 0x000fe20007ffe0ff */
[----:B------:R-:W-:Y:S01]  /*0510*/  IMAD R9, R9, R4, R10 ;  /* 0x0000000409097224 */ /* 0x000fe200078e020a */
[----:B------:R-:W-:Y:S01]  /*0520*/  IADD3 R8, PT, PT, R7, 0x2, RZ ;  /* 0x0000000207087810 */ /* 0x000fe20007ffe0ff */
[-CC-:B------:R-:W-:Y:S02]  /*0530*/  IMAD R7, R12, R5.reuse, -R13.reuse ;  /* 0x000000050c077224 */ /* 0x180fe400078e0a0d */
[-C--:B------:R-:W-:Y:S02]  /*0540*/  IMAD R38, R2, R5.reuse, R13 ;  /* 0x0000000502267224 */ /* 0x080fe400078e020d */
[----:B------:R-:W-:Y:S01]  /*0550*/  IMAD R6, R8, R5, R9 ;  /* 0x0000000508067224 */ /* 0x000fe200078e0209 */
[----:B------:R-:W-:Y:S02]  /*0560*/  IADD3 R7, PT, PT, R7, -0x3, RZ ;  /* 0xfffffffd07077810 */ /* 0x000fe40007ffe0ff */
[----:B------:R-:W-:-:S02]  /*0570*/  IADD3 R38, PT, PT, R38, 0x4, RZ ;  /* 0x0000000426267810 */ /* 0x000fc40007ffe0ff */
[----:B------:R-:W-:Y:S01]  /*0580*/  IADD3 R5, PT, PT, R11, -0x7, RZ ;  /* 0xfffffff90b057810 */ /* 0x000fe20007ffe0ff */
[----:B0-----:R-:W-:Y:S06]  /*0590*/  @P0 BRA `(.L_x_5) ;  /* 0x0000000000f80947 */ /* 0x001fec0003800000 */
[----:B------:R-:W0:Y:S01]  /*05a0*/  LDC.64 R18, c[0x0][0x398] ;  /* 0x0000e600ff127b82 */ /* 0x000e220000000a00 */
[----:B------:R-:W-:-:S04]  /*05b0*/  IADD3 R33, PT, PT, R3, R6, RZ ;  /* 0x0000000603217210 */ /* 0x000fc80007ffe0ff */
[----:B------:R-:W-:-:S03]  /*05c0*/  IADD3 R25, PT, PT, R33, 0x7, RZ ;  /* 0x0000000721197810 */ /* 0x000fc60007ffe0ff */
[----:B------:R-:W1:Y:S01]  /*05d0*/  LDC.64 R20, c[0x0][0x3a0] ;  /* 0x0000e800ff147b82 */ /* 0x000e620000000a00 */
[----:B------:R-:W-:-:S07]  /*05e0*/  IADD3 R37, PT, PT, R5, R25, RZ ;  /* 0x0000001905257210 */ /* 0x000fce0007ffe0ff */
[----:B------:R-:W2:Y:S08]  /*05f0*/  LDC.64 R26, c[0x0][0x388] ;  /* 0x0000e200ff1a7b82 */ /* 0x000eb00000000a00 */
[----:B------:R-:W3:Y:S01]  /*0600*/  LDC.64 R16, c[0x0][0x3c8] ;  /* 0x0000f200ff107b82 */ /* 0x000ee20000000a00 */
[----:B0-----:R-:W-:-:S07]  /*0610*/  IMAD.WIDE R18, R37, 0x4, R18 ;  /* 0x0000000425127825 */ /* 0x001fce00078e0212 */
[----:B------:R-:W0:Y:S01]  /*0620*/  LDC.64 R8, c[0x0][0x3d8] ;  /* 0x0000f600ff087b82 */ /* 0x000e220000000a00 */
[----:B-1----:R-:W-:-:S07]  /*0630*/  IMAD.WIDE R20, R37, 0x4, R20 ;  /* 0x0000000425147825 */ /* 0x002fce00078e0214 */
[----:B------:R-:W1:Y:S08]  /*0640*/  LDC.64 R22, c[0x0][0x3b8] ;  /* 0x0000ee00ff167b82 */ /* 0x000e700000000a00 */
[----:B------:R-:W4:Y:S08]  /*0650*/  LDC.64 R10, c[0x0][0x3b0] ;  /* 0x0000ec00ff0a7b82 */ /* 0x000f300000000a00 */
[----:B------:R-:W5:Y:S08]  /*0660*/  LDC.64 R12, c[0x0][0x3c0] ;  /* 0x0000f000ff0c7b82 */ /* 0x000f700000000a00 */
[----:B------:R-:W5:Y:S08]  /*0670*/  LDC.64 R14, c[0x0][0x3d0] ;  /* 0x0000f400ff0e7b82 */ /* 0x000f700000000a00 */
[----:B------:R-:W5:Y:S01]  /*0680*/  LDC.64 R40, c[0x0][0x3a8] ;  /* 0x0000ea00ff287b82 */ /* 0x000f620000000a00 */
[C---:B------:R-:W-:Y:S01]  /*0690*/  IADD3 R39, PT, PT, R33.reuse, -R4, RZ ;  /* 0x8000000421277210 */ /* 0x040fe20007ffe0ff */
[----:B------:R3:W5:Y:S01]  /*06a0*/  LDG.E R32, desc[UR4][R18.64] ;  /* 0x0000000412207981 */ /* 0x000762000c1e1900 */
[----:B------:R-:W-:-:S02]  /*06b0*/  IADD3 R45, PT, PT, R33, 0x6, R7 ;  /* 0x00000006212d7810 */ /* 0x000fc40007ffe007 */
[-C--:B------:R-:W-:Y:S01]  /*06c0*/  IADD3 R43, PT, PT, R2, R25.reuse, RZ ;  /* 0x00000019022b7210 */ /* 0x080fe20007ffe0ff */
[----:B------:R0:W5:Y:S01]  /*06d0*/  LDG.E R3, desc[UR4][R20.64] ;  /* 0x0000000414037981 */ /* 0x000162000c1e1900 */
[----:B------:R-:W-:Y:S01]  /*06e0*/  IADD3 R42, PT, PT, R38, R25, RZ ;  /* 0x00000019262a7210 */ /* 0x000fe20007ffe0ff */
[----:B--2---:R-:W-:-:S04]  /*06f0*/  IMAD.WIDE R28, R33, 0x4, R26 ;  /* 0x00000004211c7825 */ /* 0x004fc800078e021a */
[--C-:B------:R-:W-:Y:S01]  /*0700*/  IMAD.WIDE R24, R39, 0x4, R26.reuse ;  /* 0x0000000427187825 */ /* 0x100fe200078e021a */
[----:B------:R-:W2:Y:S03]  /*0710*/  LDG.E R35, desc[UR4][R28.64+0x1c] ;  /* 0x00001c041c237981 */ /* 0x000ea6000c1e1900 */
[--C-:B---3--:R-:W-:Y:S01]  /*0720*/  IMAD.WIDE R18, R45, 0x4, R26.reuse ;  /* 0x000000042d127825 */ /* 0x108fe200078e021a */
[----:B------:R-:W3:Y:S03]  /*0730*/  LDG.E R36, desc[UR4][R28.64+0x20] ;  /* 0x000020041c247981 */ /* 0x000ee6000c1e1900 */
[----:B0-----:R-:W-:Y:S01]  /*0740*/  IMAD.WIDE R20, R43, 0x4, R26 ;  /* 0x000000042b147825 */ /* 0x001fe200078e021a */
[----:B------:R-:W3:Y:S03]  /*0750*/  LDG.E R34, desc[UR4][R28.64+0x18] ;  /* 0x000018041c227981 */ /* 0x000ee6000c1e1900 */
[C---:B------:R-:W-:Y:S01]  /*0760*/  IMAD.WIDE R16, R37.reuse, 0x4, R16 ;  /* 0x0000000425107825 */ /* 0x040fe200078e0210 */
[----:B------:R-:W3:Y:S03]  /*0770*/  LDG.E R24, desc[UR4][R24.64+0x14] ;  /* 0x0000140418187981 */ /* 0x000ee6000c1e1900 */
[----:B------:R-:W-:Y:S01]  /*0780*/  IMAD.WIDE R26, R42, 0x4, R26 ;  /* 0x000000042a1a7825 */ /* 0x000fe200078e021a */
[----:B------:R-:W3:Y:S03]  /*0790*/  LDG.E R20, desc[UR4][R20.64] ;  /* 0x0000000414147981 */ /* 0x000ee6000c1e1900 */
[C---:B------:R-:W-:Y:S01]  /*07a0*/  IMAD.WIDE R8, R37.reuse, 0x4, R8 ;  /* 0x0000000425087825 */ /* 0x040fe200078e0208 */
[----:B------:R-:W3:Y:S03]  /*07b0*/  LDG.E R17, desc[UR4][R16.64] ;  /* 0x0000000410117981 */ /* 0x000ee6000c1e1900 */
[C---:B-1----:R-:W-:Y:S01]  /*07c0*/  IMAD.WIDE R22, R37.reuse, 0x4, R22 ;  /* 0x0000000425167825 */ /* 0x042fe200078e0216 */
[----:B------:R-:W3:Y:S03]  /*07d0*/  LDG.E R26, desc[UR4][R26.64] ;  /* 0x000000041a1a7981 */ /* 0x000ee6000c1e1900 */
[C---:B----4-:R-:W-:Y:S01]  /*07e0*/  IMAD.WIDE R10, R37.reuse, 0x4, R10 ;  /* 0x00000004250a7825 */ /* 0x050fe200078e020a */
[----:B------:R0:W4:Y:S03]  /*07f0*/  LDG.E R39, desc[UR4][R22.64] ;  /* 0x0000000416277981 */ /* 0x000126000c1e1900 */
[C---:B-----5:R-:W-:Y:S01]  /*0800*/  IMAD.WIDE R12, R37.reuse, 0x4, R12 ;  /* 0x00000004250c7825 */ /* 0x060fe200078e020c */
[----:B------:R-:W5:Y:S03]  /*0810*/  LDG.E R9, desc[UR4][R8.64] ;  /* 0x0000000408097981 */ /* 0x000f66000c1e1900 */
[C---:B------:R-:W-:Y:S01]  /*0820*/  IMAD.WIDE R14, R37.reuse, 0x4, R14 ;  /* 0x00000004250e7825 */ /* 0x040fe200078e020e */
[----:B------:R-:W5:Y:S01]  /*0830*/  LDG.E R19, desc[UR4][R18.64] ;  /* 0x0000000412137981 */ /* 0x000f62000c1e1900 */
[----:B0-----:R-:W0:Y:S02]  /*0840*/  LDC.64 R22, c[0x0][0x390] ;  /* 0x0000e400ff167b82 */ /* 0x001e240000000a00 */
[----:B------:R-:W-:Y:S01]  /*0850*/  IMAD.WIDE R40, R37, 0x4, R40 ;  /* 0x0000000425287825 */ /* 0x000fe200078e0228 */
[----:B------:R-:W5:Y:S04]  /*0860*/  LDG.E R11, desc[UR4][R10.64] ;  /* 0x000000040a0b7981 */ /* 0x000f68000c1e1900 */
[----:B------:R-:W5:Y:S04]  /*0870*/  LDG.E R30, desc[UR4][R40.64] ;  /* 0x00000004281e7981 */ /* 0x000f68000c1e1900 */
[----:B------:R-:W5:Y:S04]  /*0880*/  LDG.E R13, desc[UR4][R12.64] ;  /* 0x000000040c0d7981 */ /* 0x000f68000c1e1900 */
[----:B------:R-:W5:Y:S01]  /*0890*/  LDG.E R14, desc[UR4][R14.64] ;  /* 0x000000040e0e7981 */ /* 0x000f62000c1e1900 */
[----:B0-----:R-:W-:-:S04]  /*08a0*/  IMAD.WIDE R22, R33, 0x4, R22 ;  /* 0x0000000421167825 */ /* 0x001fc800078e0216 */
[----:B--2---:R-:W-:Y:S01]  /*08b0*/  FFMA R3, R35, R32, R3 ;  /* 0x0000002023037223 */ /* 0x004fe20000000003 */
[----:B---3--:R-:W-:Y:S01]  /*08c0*/  FMUL R20, R17, R20 ;  /* 0x0000001411147220 */ /* 0x008fe20000400000 */
[----:B----4-:R-:W-:Y:S01]  /*08d0*/  FMUL R36, R39, R36 ;  /* 0x0000002427247220 */ /* 0x010fe20000400000 */
[----:B-----5:R-:W-:-:S03]  /*08e0*/  FMUL R17, R9, R26 ;  /* 0x0000001a09117220 */ /* 0x020fc60000400000 */
[----:B------:R-:W-:Y:S01]  /*08f0*/  FFMA R34, R11, R34, R36 ;  /* 0x000000220b227223 */ /* 0x000fe20000000024 */
[----:B------:R-:W-:Y:S01]  /*0900*/  FFMA R3, R35, R3, R30 ;  /* 0x0000000323037223 */ /* 0x000fe2000000001e */
[----:B------:R-:W-:Y:S01]  /*0910*/  FFMA R20, R13, R24, R20 ;  /* 0x000000180d147223 */ /* 0x000fe20000000014 */
[----:B------:R-:W-:Y:S02]  /*0920*/  FFMA R17, R14, R19, R17 ;  /* 0x000000130e117223 */ /* 0x000fe40000000011 */
[----:B------:R-:W-:Y:S02]  /*0930*/  FADD R3, R3, R34 ;  /* 0x0000002203037221 */ /* 0x000fe40000000000 */
[----:B------:R-:W-:-:S04]  /*0940*/  FADD R20, R20, R17 ;  /* 0x0000001114147221 */ /* 0x000fc80000000000 */
[----:B------:R-:W-:-:S05]  /*0950*/  FADD R9, R3, R20 ;  /* 0x0000001403097221 */ /* 0x000fca0000000000 */
[----:B------:R0:W-:Y:S01]  /*0960*/  STG.E desc[UR4][R22.64+0x1c], R9 ;  /* 0x00001c0916007986 */ /* 0x0001e2000c101904 */
[----:B------:R-:W-:-:S07]  /*0970*/  MOV R3, R31 ;  /* 0x0000001f00037202 */ /* 0x000fce0000000f00 */
.L_x_5:
[----:B------:R-:W-:Y:S05]  /*0980*/  BSYNC.RECONVERGENT B0 ;  /* 0x0000000000007941 */ /* 0x000fea0003800200 */
.L_x_4:
[----:B------:R-:W-:Y:S05]  /*0990*/  @P1 EXIT ;  /* 0x000000000000194d */ /* 0x000fea0003800000 */
.L_x_6:
[----:B------:R-:W0:Y:S01]  /*09a0*/  LDC.64 R32, c[0x0][0x388] ;  /* 0x0000e200ff207b82 */ /* 0x000e220000000a00 */
[----:B------:R-:W-:-:S04]  /*09b0*/  IADD3 R39, PT, PT, R6, R3, RZ ;  /* 0x0000000306277210 */ /* 0x000fc80007ffe0ff */
[----:B------:R-:W-:-:S03]  /*09c0*/  IADD3 R31, PT, PT, R39, 0x7, RZ ;  /* 0x00000007271f7810 */ /* 0x000fc60007ffe0ff */
[----:B-1----:R-:W1:Y:S01]  /*09d0*/  LDC.64 R10, c[0x0][0x398] ;  /* 0x0000e600ff0a7b82 */ /* 0x002e620000000a00 */
[----:B------:R-:W-:-:S07]  /*09e0*/  IADD3 R37, PT, PT, R5, R31, RZ ;  /* 0x0000001f05257210 */ /* 0x000fce0007ffe0ff */
[----:B------:R-:W2:Y:S08]  /*09f0*/  LDC.64 R12, c[0x0][0x3a0] ;  /* 0x0000e800ff0c7b82 */ /* 0x000eb00000000a00 */
[----:B------:R-:W3:Y:S01]  /*0a00*/  LDC.64 R14, c[0x0][0x3a8] ;  /* 0x0000ea00ff0e7b82 */ /* 0x000ee20000000a00 */
[----:B0-----:R-:W-:-:S05]  /*0a10*/  IMAD.WIDE R8, R39, 0x4, R32 ;  /* 0x0000000427087825 */ /* 0x001fca00078e0220 */
[----:B------:R-:W4:Y:S01]  /*0a20*/  LDG.E R45, desc[UR4][R8.64+0x1c] ;  /* 0x00001c04082d7981 */ /* 0x000f22000c1e1900 */
[C---:B-1----:R-:W-:Y:S01]  /*0a30*/  IMAD.WIDE R10, R37.reuse, 0x4, R10 ;  /* 0x00000004250a7825 */ /* 0x042fe200078e020a */
[----:B------:R-:W0:Y:S02]  /*0a40*/  LDC.64 R16, c[0x0][0x3b8] ;  /* 0x0000ee00ff107b82 */ /* 0x000e240000000a00 */
[----:B------:R-:W5:Y:S04]  /*0a50*/  LDG.E R35, desc[UR4][R8.64+0x20] ;  /* 0x0000200408237981 */ /* 0x000f68000c1e1900 */
[----:B------:R-:W4:Y:S01]  /*0a60*/  LDG.E R25, desc[UR4][R10.64] ;  /* 0x000000040a197981 */ /* 0x000f22000c1e1900 */
[C---:B--2---:R-:W-:Y:S01]  /*0a70*/  IMAD.WIDE R12, R37.reuse, 0x4, R12 ;  /* 0x00000004250c7825 */ /* 0x044fe200078e020c */
[----:B------:R-:W1:Y:S02]  /*0a80*/  LDC.64 R18, c[0x0][0x3b0] ;  /* 0x0000ec00ff127b82 */ /* 0x000e640000000a00 */
[----:B------:R-:W2:Y:S04]  /*0a90*/  LDG.E R29, desc[UR4][R8.64+0x18] ;  /* 0x00001804081d7981 */ /* 0x000ea8000c1e1900 */
[----:B------:R-:W4:Y:S01]  /*0aa0*/  LDG.E R24, desc[UR4][R12.64] ;  /* 0x000000040c187981 */ /* 0x000f22000c1e1900 */
[C---:B---3--:R-:W-:Y:S01]  /*0ab0*/  IMAD.WIDE R14, R37.reuse, 0x4, R14 ;  /* 0x00000004250e7825 */ /* 0x048fe200078e020e */
[----:B------:R-:W3:Y:S04]  /*0ac0*/  LDC.64 R22, c[0x0][0x3c8] ;  /* 0x0000f200ff167b82 */ /* 0x000ee80000000a00 */
[----:B------:R-:W5:Y:S01]  /*0ad0*/  LDG.E R41, desc[UR4][R14.64] ;  /* 0x000000040e297981 */ /* 0x000f62000c1e1900 */
[----:B0-----:R-:W-:-:S03]  /*0ae0*/  IMAD.WIDE R16, R37, 0x4, R16 ;  /* 0x0000000425107825 */ /* 0x001fc600078e0210 */
[----:B------:R-:W0:Y:S02]  /*0af0*/  LDC.64 R26, c[0x0][0x3c0] ;  /* 0x0000f000ff1a7b82 */ /* 0x000e240000000a00 */
[----:B------:R-:W2:Y:S01]  /*0b00*/  LDG.E R28, desc[UR4][R16.64] ;  /* 0x00000004101c7981 */ /* 0x000ea2000c1e1900 */
[----:B-1----:R-:W-:-:S05]  /*0b10*/  IMAD.WIDE R18, R37, 0x4, R18 ;  /* 0x0000000425127825 */ /* 0x002fca00078e0212 */
[----:B------:R-:W2:Y:S01]  /*0b20*/  LDG.E R34, desc[UR4][R18.64] ;  /* 0x0000000412227981 */ /* 0x000ea2000c1e1900 */
[----:B------:R-:W-:Y:S01]  /*0b30*/  IADD3 R21, PT, PT, R2, R31, RZ ;  /* 0x0000001f02157210 */ /* 0x000fe20007ffe0ff */
[----:B---3--:R-:W-:-:S04]  /*0b40*/  IMAD.WIDE R22, R37, 0x4, R22 ;  /* 0x0000000425167825 */ /* 0x008fc800078e0216 */
[----:B------:R-:W-:Y:S01]  /*0b50*/  IMAD.WIDE R20, R21, 0x4, R32 ;  /* 0x0000000415147825 */ /* 0x000fe200078e0220 */
[----:B------:R-:W3:Y:S03]  /*0b60*/  LDG.E R43, desc[UR4][R22.64] ;  /* 0x00000004162b7981 */ /* 0x000ee6000c1e1900 */
[----:B0-----:R-:W-:Y:S01]  /*0b70*/  IMAD.WIDE R26, R37, 0x4, R26 ;  /* 0x00000004251a7825 */ /* 0x001fe200078e021a */
[----:B------:R-:W3:Y:S03]  /*0b80*/  LDG.E R30, desc[UR4][R20.64] ;  /* 0x00000004141e7981 */ /* 0x000ee6000c1e1900 */
[----:B----4-:R-:W-:Y:S01]  /*0b90*/  FFMA R24, R45, R25, R24 ;  /* 0x000000192d187223 */ /* 0x010fe20000000018 */
[----:B------:R-:W-:-:S03]  /*0ba0*/  IADD3 R25, PT, PT, R39, -R4, RZ ;  /* 0x8000000427197210 */ /* 0x000fc60007ffe0ff */
[----:B-----5:R-:W-:Y:S02]  /*0bb0*/  FFMA R41, R45, R24, R41 ;  /* 0x000000182d297223 */ /* 0x020fe40000000029 */
[----:B------:R-:W-:Y:S01]  /*0bc0*/  IMAD.WIDE R24, R25, 0x4, R32 ;  /* 0x0000000419187825 */ /* 0x000fe200078e0220 */
[----:B------:R-:W4:Y:S04]  /*0bd0*/  LDG.E R45, desc[UR4][R26.64] ;  /* 0x000000041a2d7981 */ /* 0x000f28000c1e1900 */
[----:B------:R-:W4:Y:S01]  /*0be0*/  LDG.E R40, desc[UR4][R24.64+0x14] ;  /* 0x0000140418287981 */ /* 0x000f22000c1e1900 */
[----:B--2---:R-:W-:-:S04]  /*0bf0*/  FMUL R35, R28, R35 ;  /* 0x000000231c237220 */ /* 0x004fc80000400000 */
[----:B------:R-:W-:Y:S02]  /*0c00*/  FFMA R36, R34, R29, R35 ;  /* 0x0000001d22247223 */ /* 0x000fe40000000023 */
[----:B------:R-:W0:Y:S08]  /*0c10*/  LDC.64 R28, c[0x0][0x3d8] ;  /* 0x0000f600ff1c7b82 */ /* 0x000e300000000a00 */
[----:B------:R-:W1:Y:S01]  /*0c20*/  LDC.64 R34, c[0x0][0x3d0] ;  /* 0x0000f400ff227b82 */ /* 0x000e620000000a00 */
[----:B------:R-:W-:Y:S01]  /*0c30*/  IADD3 R31, PT, PT, R38, R31, RZ ;  /* 0x0000001f261f7210 */ /* 0x000fe20007ffe0ff */
[----:B---3--:R-:W-:Y:S01]  /*0c40*/  FMUL R30, R43, R30 ;  /* 0x0000001e2b1e7220 */ /* 0x008fe20000400000 */
[----:B------:R-:W-:Y:S01]  /*0c50*/  IADD3 R43, PT, PT, R39, 0x6, R7 ;  /* 0x00000006272b7810 */ /* 0x000fe20007ffe007 */
[----:B------:R-:W-:Y:S01]  /*0c60*/  FADD R41, R41, R36 ;  /* 0x0000002429297221 */ /* 0x000fe20000000000 */
[----:B0-----:R-:W-:-:S05]  /*0c70*/  IMAD.WIDE R28, R37, 0x4, R28 ;  /* 0x00000004251c7825 */ /* 0x001fca00078e021c */
[----:B------:R-:W2:Y:S01]  /*0c80*/  LDG.E R42, desc[UR4][R28.64] ;  /* 0x000000041c2a7981 */ /* 0x000ea2000c1e1900 */
[----:B-1----:R-:W-:-:S05]  /*0c90*/  IMAD.WIDE R34, R37, 0x4, R34 ;  /* 0x0000000425227825 */ /* 0x002fca00078e0222 */
[----:B------:R-:W3:Y:S01]  /*0ca0*/  LDG.E R36, desc[UR4][R34.64] ;  /* 0x0000000422247981 */ /* 0x000ee2000c1e1900 */
[----:B----4-:R-:W-:Y:S01]  /*0cb0*/  FFMA R40, R45, R40, R30 ;  /* 0x000000282d287223 */ /* 0x010fe2000000001e */
[----:B------:R-:W-:-:S04]  /*0cc0*/  IMAD.WIDE R30, R31, 0x4, R32 ;  /* 0x000000041f1e7825 */ /* 0x000fc800078e0220 */
[----:B------:R-:W-:Y:S02]  /*0cd0*/  IMAD.WIDE R32, R43, 0x4, R32 ;  /* 0x000000042b207825 */ /* 0x000fe400078e0220 */
[----:B------:R-:W2:Y:S04]  /*0ce0*/  LDG.E R43, desc[UR4][R30.64] ;  /* 0x000000041e2b7981 */ /* 0x000ea8000c1e1900 */
[----:B------:R-:W3:Y:S01]  /*0cf0*/  LDG.E R37, desc[UR4][R32.64] ;  /* 0x0000000420257981 */ /* 0x000ee2000c1e1900 */
[----:B--2---:R-:W-:-:S04]  /*0d00*/  FMUL R43, R42, R43 ;  /* 0x0000002b2a2b7220 */ /* 0x004fc80000400000 */
[----:B---3--:R-:W-:Y:S02]  /*0d10*/  FFMA R43, R36, R37, R43 ;  /* 0x00000025242b7223 */ /* 0x008fe4000000002b */
[----:B------:R-:W0:Y:S02]  /*0d20*/  LDC.64 R36, c[0x0][0x390] ;  /* 0x0000e400ff247b82 */ /* 0x000e240000000a00 */
[----:B------:R-:W-:-:S04]  /*0d30*/  FADD R40, R40, R43 ;  /* 0x0000002b28287221 */ /* 0x000fc80000000000 */
[----:B------:R-:W-:Y:S01]  /*0d40*/  FADD R41, R41, R40 ;  /* 0x0000002829297221 */ /* 0x000fe20000000000 */
[----:B0-----:R-:W-:-:S05]  /*0d50*/  IMAD.WIDE R36, R39, 0x4, R36 ;  /* 0x0000000427247825 */ /* 0x001fca00078e0224 */
[----:B------:R0:W-:Y:S04]  /*0d60*/  STG.E desc[UR4][R36.64+0x1c], R41 ;  /* 0x00001c2924007986 */ /* 0x0001e8000c101904 */
[----:B------:R-:W2:Y:S04]  /*0d70*/  LDG.E R10, desc[UR4][R10.64+0x4] ;  /* 0x000004040a0a7981 */ /* 0x000ea8000c1e1900 */
[----:B------:R-:W2:Y:S04]  /*0d80*/  LDG.E R13, desc[UR4][R12.64+0x4] ;  /* 0x000004040c0d7981 */ /* 0x000ea8000c1e1900 */
[----:B------:R-:W3:Y:S04]  /*0d90*/  LDG.E R16, desc[UR4][R16.64+0x4] ;  /* 0x0000040410107981 */ /* 0x000ee8000c1e1900 */
[----:B------:R-:W4:Y:S04]  /*0da0*/  LDG.E R22, desc[UR4][R22.64+0x4] ;  /* 0x0000040416167981 */ /* 0x000f28000c1e1900 */
[----:B------:R-:W4:Y:S04]  /*0db0*/  LDG.E R21, desc[UR4][R20.64+0x4] ;  /* 0x0000040414157981 */ /* 0x000f28000c1e1900 */
[----:B------:R-:W5:Y:S04]  /*0dc0*/  LDG.E R28, desc[UR4][R28.64+0x4] ;  /* 0x000004041c1c7981 */ /* 0x000f68000c1e1900 */
[----:B------:R-:W5:Y:S04]  /*0dd0*/  LDG.E R31, desc[UR4][R30.64+0x4] ;  /* 0x000004041e1f7981 */ /* 0x000f68000c1e1900 */
[----:B------:R-:W2:Y:S04]  /*0de0*/  LDG.E R39, desc[UR4][R8.64+0x20] ;  /* 0x0000200408277981 */ /* 0x000ea8000c1e1900 */
[----:B0-----:R-:W3:Y:S04]  /*0df0*/  LDG.E R41, desc[UR4][R8.64+0x24] ;  /* 0x0000240408297981 */ /* 0x001ee8000c1e1900 */
[----:B------:R4:W3:Y:S04]  /*0e00*/  LDG.E R14, desc[UR4][R14.64+0x4] ;  /* 0x000004040e0e7981 */ /* 0x0008e8000c1e1900 */
[----:B------:R-:W3:Y:S04]  /*0e10*/  LDG.E R26, desc[UR4][R26.64+0x4] ;  /* 0x000004041a1a7981 */ /* 0x000ee8000c1e1900 */
[----:B------:R-:W3:Y:S04]  /*0e20*/  LDG.E R25, desc[UR4][R24.64+0x18] ;  /* 0x0000180418197981 */ /* 0x000ee8000c1e1900 */
[----:B------:R-:W3:Y:S04]  /*0e30*/  LDG.E R34, desc[UR4][R34.64+0x4] ;  /* 0x0000040422227981 */ /* 0x000ee8000c1e1900 */
[----:B------:R-:W3:Y:S04]  /*0e40*/  LDG.E R33, desc[UR4][R32.64+0x4] ;  /* 0x0000040420217981 */ /* 0x000ee8000c1e1900 */
[----:B------:R-:W3:Y:S04]  /*0e50*/  LDG.E R18, desc[UR4][R18.64+0x4] ;  /* 0x0000040412127981 */ /* 0x000ee8000c1e1900 */
[----:B------:R-:W3:Y:S01]  /*0e60*/  LDG.E R11, desc[UR4][R8.64+0x1c] ;  /* 0x00001c04080b7981 */ /* 0x000ee2000c1e1900 */
[----:B------:R-:W-:-:S04]  /*0e70*/  IADD3 R3, PT, PT, R3, 0x2, RZ ;  /* 0x0000000203037810 */ /* 0x000fc80007ffe0ff */
[----:B------:R-:W-:Y:S01]  /*0e80*/  ISETP.GE.AND P0, PT, R3, R0, PT ;  /* 0x000000000300720c */ /* 0x000fe20003f06270 */
[----:B----4-:R-:W-:Y:S01]  /*0e90*/  FMUL R15, R22, R21 ;  /* 0x00000015160f7220 */ /* 0x010fe20000400000 */
[----:B-----5:R-:W-:Y:S01]  /*0ea0*/  FMUL R17, R28, R31 ;  /* 0x0000001f1c117220 */ /* 0x020fe20000400000 */
[----:B--2---:R-:W-:Y:S01]  /*0eb0*/  FFMA R10, R39, R10, R13 ;  /* 0x0000000a270a7223 */ /* 0x004fe2000000000d */
[----:B---3--:R-:W-:-:S03]  /*0ec0*/  FMUL R41, R16, R41 ;  /* 0x0000002910297220 */ /* 0x008fc60000400000 */
[----:B------:R-:W-:Y:S01]  /*0ed0*/  FFMA R10, R39, R10, R14 ;  /* 0x0000000a270a7223 */ /* 0x000fe2000000000e */
[----:B------:R-:W-:Y:S01]  /*0ee0*/  FFMA R15, R26, R25, R15 ;  /* 0x000000191a0f7223 */ /* 0x000fe2000000000f */
[----:B------:R-:W-:-:S04]  /*0ef0*/  FFMA R12, R34, R33, R17 ;  /* 0x00000021220c7223 */ /* 0x000fc80000000011 */
[----:B------:R-:W-:Y:S01]  /*0f00*/  FADD R15, R15, R12 ;  /* 0x0000000c0f0f7221 */ /* 0x000fe20000000000 */
[----:B------:R-:W-:-:S04]  /*0f10*/  FFMA R11, R18, R11, R41 ;  /* 0x0000000b120b7223 */ /* 0x000fc80000000029 */
[----:B------:R-:W-:-:S04]  /*0f20*/  FADD R10, R10, R11 ;  /* 0x0000000b0a0a7221 */ /* 0x000fc80000000000 */
[----:B------:R-:W-:-:S05]  /*0f30*/  FADD R15, R10, R15 ;  /* 0x0000000f0a0f7221 */ /* 0x000fca0000000000 */
[----:B------:R1:W-:Y:S01]  /*0f40*/  STG.E desc[UR4][R36.64+0x20], R15 ;  /* 0x0000200f24007986 */ /* 0x0003e2000c101904 */
[----:B------:R-:W-:Y:S05]  /*0f50*/  @!P0 BRA `(.L_x_6) ;  /* 0xfffffff800908947 */ /* 0x000fea000383ffff */
[----:B------:R-:W-:Y:S05]  /*0f60*/  EXIT ;  /* 0x000000000000794d */ /* 0x000fea0003800000 */
.L_x_7:
        /* <DEDUP_REMOVED lines=9> */
.L_x_9:


//--------------------- .nv.shared.reserved.0     --------------------------
	.section	.nv.shared.reserved.0,"aw",@nobits
	.weak		__nv_reservedSMEM_offset_0_alias
	.size		__nv_reservedSMEM_offset_0_alias, 0, 64
	.other		__nv_reservedSMEM_offset_0_alias,@"STO_CUDA_RESERVED_SHARED STV_DEFAULT"
__nv_reservedSMEM_offset_0_alias:
	.zero		0
	.zero		64


//--------------------- .nv.constant0._Z10initializePfS_S_S_S_S_S_S_S_S_S_iiiiiii --------------------------
	.section	.nv.constant0._Z10initializePfS_S_S_S_S_S_S_S_S_S_iiiiiii,"a",@progbits
	.sectionflags	@""
	.align	4
.nv.constant0._Z10initializePfS_S_S_S_S_S_S_S_S_S_iiiiiii:
	.zero		1012


//--------------------- .nv.constant0._Z12hyperthermiaPPfS_S_S_S_S_S_S_S_S_S_S_iiiiiii --------------------------
	.section	.nv.constant0._Z12hyperthermiaPPfS_S_S_S_S_S_S_S_S_S_S_iiiiiii,"a",@progbits
	.sectionflags	@""
	.align	4
.nv.constant0._Z12hyperthermiaPPfS_S_S_S_S_S_S_S_S_S_S_iiiiiii:
	.zero		1020


//--------------------- SYMBOLS --------------------------

	.type		.nv.reservedSmem.offset0,@object
	.size		.nv.reservedSmem.offset0,0x4
